def attn_fwd(
    Q,
    K,
    V,
    Out,
    Lse,
    sm_scale,
    stride_qz,
    stride_qh,
    stride_qm,
    stride_qk,
    stride_kz,
    stride_kh,
    stride_kn,
    stride_kk,
    stride_vz,
    stride_vh,
    stride_vn,
    stride_vk,
    stride_oz,
    stride_oh,
    stride_om,
    stride_ok,
    seqlen_q,
    seqlen_k,
    BLOCK_M: tl.constexpr,
    BLOCK_N: tl.constexpr,
    HEAD_DIM: tl.constexpr,
    CAUSAL: tl.constexpr,
):
    start_m = tl.program_id(0)
    off_hz = tl.program_id(1)
    q_off = off_hz * stride_qh
    k_off = off_hz * stride_kh
    v_off = off_hz * stride_vh
    offs_m = start_m * BLOCK_M + tl.arange(0, BLOCK_M)
    offs_d = tl.arange(0, HEAD_DIM)
    offs_n = tl.arange(0, BLOCK_N)
    q_ptrs = Q + q_off + offs_m[:, None] * stride_qm + offs_d[None, :] * stride_qk
    k_ptrs = K + k_off + offs_d[:, None] * stride_kk + offs_n[None, :] * stride_kn
    v_ptrs = V + v_off + offs_n[:, None] * stride_vn + offs_d[None, :] * stride_vk
    m_i = tl.full([BLOCK_M], float("-inf"), dtype=tl.float32)
    l_i = tl.zeros([BLOCK_M], dtype=tl.float32) + 1.0
    acc = tl.zeros([BLOCK_M, HEAD_DIM], dtype=tl.float32)
    q = tl.load(q_ptrs)
    acc, l_i, m_i = _attn_fwd_inner(
        acc,
        l_i,
        m_i,
        q,
        k_ptrs,
        v_ptrs,
        sm_scale,
        stride_kn,
        stride_vn,
        start_m,
        seqlen_k,
        BLOCK_M,
        BLOCK_N,
        HEAD_DIM,
        CAUSAL,
    )
    acc = acc / l_i[:, None]
    lse = m_i + tl.math.log2(l_i) / 1.4426950408889634
    o_ptrs = (
        Out
        + off_hz * stride_oh
        + offs_m[:, None] * stride_om
        + offs_d[None, :] * stride_ok
    )
    tl.store(o_ptrs, acc.to(Out.dtype.element_ty))
    tl.store(Lse + off_hz * seqlen_q + offs_m, lse)

# config = {"BLOCK_M": 32, "BLOCK_N": 16, "HEAD_DIM": 128, "arch": "sm_100", "causal": false, "dtype": "bf16", "num_stages": 4, "num_warps": 8}
# arch = sm_100


// ===== COMPILED SASS (sm_100a) =====

	.target	sm_100a

	.elftype	@"ET_EXEC"


//--------------------- .note.nv.tkinfo           --------------------------
	.section	.note.nv.tkinfo,"",@"SHT_NOTE"
	.sectionflags	@"SHF_NOTE_NV_TKINFO"
	.tkinfo
        /*0018*/ 	.word	0x00000081
        /*0030*/ 	.string	""
        /*0030*/ 	.string	"ptxas-blackwell"
        /*0030*/ 	.string	"Cuda compilation tools, release 12.9, V12.9.86"
        /*0030*/ 	.string	"Build cuda_12.9.r12.9/compiler.36037853_0"
        /*0030*/ 	.string	"-v  -suppress-debug-info  -lineinfo  -arch sm_100a "



//--------------------- .note.nv.cuver            --------------------------
	.section	.note.nv.cuver,"",@"SHT_NOTE"
	.sectionflags	@"SHF_NOTE_NV_CUVER"
        /*0018*/ 	.short	0x0001
        /*001a*/ 	.short	0x0064
        /*001c*/ 	.short	0x0001
        /*001e*/ 	.short	0x0000
        /*0020*/ 	.short	0x0001
        /*0022*/ 	.short	0x0000


//--------------------- .nv.info                  --------------------------
	.section	.nv.info,"",@"SHT_CUDA_INFO"
	.align	4


	//----- nvinfo : EIATTR_REGCOUNT
	.align		4
        /*0000*/ 	.byte	0x04, 0x2f
        /*0002*/ 	.short	(.L_2 - .L_1)
	.align		4
.L_1:
        /*0004*/ 	.word	index@(attn_fwd)
        /*0008*/ 	.word	0x0000007f


	//----- nvinfo : EIATTR_FRAME_SIZE
	.align		4
.L_2:
        /*000c*/ 	.byte	0x04, 0x11
        /*000e*/ 	.short	(.L_4 - .L_3)
	.align		4
.L_3:
        /*0010*/ 	.word	index@(attn_fwd)
        /*0014*/ 	.word	0x00000000


	//----- nvinfo : EIATTR_MIN_STACK_SIZE
	.align		4
.L_4:
        /*0018*/ 	.byte	0x04, 0x12
        /*001a*/ 	.short	(.L_6 - .L_5)
	.align		4
.L_5:
        /*001c*/ 	.word	index@(attn_fwd)
        /*0020*/ 	.word	0x00000000
.L_6:


//--------------------- .nv.info.attn_fwd         --------------------------
	.section	.nv.info.attn_fwd,"",@"SHT_CUDA_INFO"
	.sectionflags	@""
	.align	4


	//----- nvinfo : EIATTR_CUDA_API_VERSION
	.align		4
        /*0000*/ 	.byte	0x04, 0x37
        /*0002*/ 	.short	(.L_8 - .L_7)
.L_7:
        /*0004*/ 	.word	0x00000081


	//----- nvinfo : EIATTR_KPARAM_INFO
	.align		4
.L_8:
        /*0008*/ 	.byte	0x04, 0x17
        /*000a*/ 	.short	(.L_10 - .L_9)
.L_9:
        /*000c*/ 	.word	0x00000000
        /*0010*/ 	.short	0x0019
        /*0012*/ 	.short	0x0080
        /*0014*/ 	.byte	0x00, 0xf4, 0x21, 0x00


	//----- nvinfo : EIATTR_KPARAM_INFO
	.align		4
.L_10:
        /*0018*/ 	.byte	0x04, 0x17
        /*001a*/ 	.short	(.L_12 - .L_11)
.L_11:
        /*001c*/ 	.word	0x00000000
        /*0020*/ 	.short	0x0018
        /*0022*/ 	.short	0x0078
        /*0024*/ 	.byte	0x00, 0xf4, 0x21, 0x00


	//----- nvinfo : EIATTR_KPARAM_INFO
	.align		4
.L_12:
        /*0028*/ 	.byte	0x04, 0x17
        /*002a*/ 	.short	(.L_14 - .L_13)
.L_13:
        /*002c*/ 	.word	0x00000000
        /*0030*/ 	.short	0x0017
        /*0032*/ 	.short	0x0070
        /*0034*/ 	.byte	0x00, 0xf0, 0x11, 0x00


	//----- nvinfo : EIATTR_KPARAM_INFO
	.align		4
.L_14:
        /*0038*/ 	.byte	0x04, 0x17
        /*003a*/ 	.short	(.L_16 - .L_15)
.L_15:
        /*003c*/ 	.word	0x00000000
        /*0040*/ 	.short	0x0016
        /*0042*/ 	.short	0x006c
        /*0044*/ 	.byte	0x00, 0xf0, 0x11, 0x00


	//----- nvinfo : EIATTR_KPARAM_INFO
	.align		4
.L_16:
        /*0048*/ 	.byte	0x04, 0x17
        /*004a*/ 	.short	(.L_18 - .L_17)
.L_17:
        /*004c*/ 	.word	0x00000000
        /*0050*/ 	.short	0x0015
        /*0052*/ 	.short	0x0068
        /*0054*/ 	.byte	0x00, 0xf0, 0x11, 0x00


	//----- nvinfo : EIATTR_KPARAM_INFO
	.align		4
.L_18:
        /*0058*/ 	.byte	0x04, 0x17
        /*005a*/ 	.short	(.L_20 - .L_19)
.L_19:
        /*005c*/ 	.word	0x00000000
        /*0060*/ 	.short	0x0014
        /*0062*/ 	.short	0x0064
        /*0064*/ 	.byte	0x00, 0xf0, 0x11, 0x00


	//----- nvinfo : EIATTR_KPARAM_INFO
	.align		4
.L_20:
        /*0068*/ 	.byte	0x04, 0x17
        /*006a*/ 	.short	(.L_22 - .L_21)
.L_21:
        /*006c*/ 	.word	0x00000000
        /*0070*/ 	.short	0x0013
        /*0072*/ 	.short	0x0060
        /*0074*/ 	.byte	0x00, 0xf0, 0x11, 0x00


	//----- nvinfo : EIATTR_KPARAM_INFO
	.align		4
.L_22:
        /*0078*/ 	.byte	0x04, 0x17
        /*007a*/ 	.short	(.L_24 - .L_23)
.L_23:
        /*007c*/ 	.word	0x00000000
        /*0080*/ 	.short	0x0012
        /*0082*/ 	.short	0x005c
        /*0084*/ 	.byte	0x00, 0xf0, 0x11, 0x00


	//----- nvinfo : EIATTR_KPARAM_INFO
	.align		4
.L_24:
        /*0088*/ 	.byte	0x04, 0x17
        /*008a*/ 	.short	(.L_26 - .L_25)
.L_25:
        /*008c*/ 	.word	0x00000000
        /*0090*/ 	.short	0x0011
        /*0092*/ 	.short	0x0058
        /*0094*/ 	.byte	0x00, 0xf0, 0x11, 0x00


	//----- nvinfo : EIATTR_KPARAM_INFO
	.align		4
.L_26:
        /*0098*/ 	.byte	0x04, 0x17
        /*009a*/ 	.short	(.L_28 - .L_27)
.L_27:
        /*009c*/ 	.word	0x00000000
        /*00a0*/ 	.short	0x0010
        /*00a2*/ 	.short	0x0054
        /*00a4*/ 	.byte	0x00, 0xf0, 0x11, 0x00


	//----- nvinfo : EIATTR_KPARAM_INFO
	.align		4
.L_28:
        /*00a8*/ 	.byte	0x04, 0x17
        /*00aa*/ 	.short	(.L_30 - .L_29)
.L_29:
        /*00ac*/ 	.word	0x00000000
        /*00b0*/ 	.short	0x000f
        /*00b2*/ 	.short	0x0050
        /*00b4*/ 	.byte	0x00, 0xf0, 0x11, 0x00


	//----- nvinfo : EIATTR_KPARAM_INFO
	.align		4
.L_30:
        /*00b8*/ 	.byte	0x04, 0x17
        /*00ba*/ 	.short	(.L_32 - .L_31)
.L_31:
        /*00bc*/ 	.word	0x00000000
        /*00c0*/ 	.short	0x000e
        /*00c2*/ 	.short	0x004c
        /*00c4*/ 	.byte	0x00, 0xf0, 0x11, 0x00


	//----- nvinfo : EIATTR_KPARAM_INFO
	.align		4
.L_32:
        /*00c8*/ 	.byte	0x04, 0x17
        /*00ca*/ 	.short	(.L_34 - .L_33)
.L_33:
        /*00cc*/ 	.word	0x00000000
        /*00d0*/ 	.short	0x000d
        /*00d2*/ 	.short	0x0048
        /*00d4*/ 	.byte	0x00, 0xf0, 0x11, 0x00


	//----- nvinfo : EIATTR_KPARAM_INFO
	.align		4
.L_34:
        /*00d8*/ 	.byte	0x04, 0x17
        /*00da*/ 	.short	(.L_36 - .L_35)
.L_35:
        /*00dc*/ 	.word	0x00000000
        /*00e0*/ 	.short	0x000c
        /*00e2*/ 	.short	0x0044
        /*00e4*/ 	.byte	0x00, 0xf0, 0x11, 0x00


	//----- nvinfo : EIATTR_KPARAM_INFO
	.align		4
.L_36:
        /*00e8*/ 	.byte	0x04, 0x17
        /*00ea*/ 	.short	(.L_38 - .L_37)
.L_37:
        /*00ec*/ 	.word	0x00000000
        /*00f0*/ 	.short	0x000b
        /*00f2*/ 	.short	0x0040
        /*00f4*/ 	.byte	0x00, 0xf0, 0x11, 0x00


	//----- nvinfo : EIATTR_KPARAM_INFO
	.align		4
.L_38:
        /*00f8*/ 	.byte	0x04, 0x17
        /*00fa*/ 	.short	(.L_40 - .L_39)
.L_39:
        /*00fc*/ 	.word	0x00000000
        /*0100*/ 	.short	0x000a
        /*0102*/ 	.short	0x003c
        /*0104*/ 	.byte	0x00, 0xf0, 0x11, 0x00


	//----- nvinfo : EIATTR_KPARAM_INFO
	.align		4
.L_40:
        /*0108*/ 	.byte	0x04, 0x17
        /*010a*/ 	.short	(.L_42 - .L_41)
.L_41:
        /*010c*/ 	.word	0x00000000
        /*0110*/ 	.short	0x0009
        /*0112*/ 	.short	0x0038
        /*0114*/ 	.byte	0x00, 0xf0, 0x11, 0x00


	//----- nvinfo : EIATTR_KPARAM_INFO
	.align		4
.L_42:
        /*0118*/ 	.byte	0x04, 0x17
        /*011a*/ 	.short	(.L_44 - .L_43)
.L_43:
        /*011c*/ 	.word	0x00000000
        /*0120*/ 	.short	0x0008
        /*0122*/ 	.short	0x0034
        /*0124*/ 	.byte	0x00, 0xf0, 0x11, 0x00


	//----- nvinfo : EIATTR_KPARAM_INFO
	.align		4
.L_44:
        /*0128*/ 	.byte	0x04, 0x17
        /*012a*/ 	.short	(.L_46 - .L_45)
.L_45:
        /*012c*/ 	.word	0x00000000
        /*0130*/ 	.short	0x0007
        /*0132*/ 	.short	0x0030
        /*0134*/ 	.byte	0x00, 0xf0, 0x11, 0x00


	//----- nvinfo : EIATTR_KPARAM_INFO
	.align		4
.L_46:
        /*0138*/ 	.byte	0x04, 0x17
        /*013a*/ 	.short	(.L_48 - .L_47)
.L_47:
        /*013c*/ 	.word	0x00000000
        /*0140*/ 	.short	0x0006
        /*0142*/ 	.short	0x002c
        /*0144*/ 	.byte	0x00, 0xf0, 0x11, 0x00


	//----- nvinfo : EIATTR_KPARAM_INFO
	.align		4
.L_48:
        /*0148*/ 	.byte	0x04, 0x17
        /*014a*/ 	.short	(.L_50 - .L_49)
.L_49:
        /*014c*/ 	.word	0x00000000
        /*0150*/ 	.short	0x0005
        /*0152*/ 	.short	0x0028
        /*0154*/ 	.byte	0x00, 0xf0, 0x11, 0x00


	//----- nvinfo : EIATTR_KPARAM_INFO
	.align		4
.L_50:
        /*0158*/ 	.byte	0x04, 0x17
        /*015a*/ 	.short	(.L_52 - .L_51)
.L_51:
        /*015c*/ 	.word	0x00000000
        /*0160*/ 	.short	0x0004
        /*0162*/ 	.short	0x0020
        /*0164*/ 	.byte	0x00, 0xf4, 0x21, 0x00


	//----- nvinfo : EIATTR_KPARAM_INFO
	.align		4
.L_52:
        /*0168*/ 	.byte	0x04, 0x17
        /*016a*/ 	.short	(.L_54 - .L_53)
.L_53:
        /*016c*/ 	.word	0x00000000
        /*0170*/ 	.short	0x0003
        /*0172*/ 	.short	0x0018
        /*0174*/ 	.byte	0x00, 0xf4, 0x21, 0x00


	//----- nvinfo : EIATTR_KPARAM_INFO
	.align		4
.L_54:
        /*0178*/ 	.byte	0x04, 0x17
        /*017a*/ 	.short	(.L_56 - .L_55)
.L_55:
        /*017c*/ 	.word	0x00000000
        /*0180*/ 	.short	0x0002
        /*0182*/ 	.short	0x0010
        /*0184*/ 	.byte	0x00, 0xf4, 0x21, 0x00


	//----- nvinfo : EIATTR_KPARAM_INFO
	.align		4
.L_56:
        /*0188*/ 	.byte	0x04, 0x17
        /*018a*/ 	.short	(.L_58 - .L_57)
.L_57:
        /*018c*/ 	.word	0x00000000
        /*0190*/ 	.short	0x0001
        /*0192*/ 	.short	0x0008
        /*0194*/ 	.byte	0x00, 0xf4, 0x21, 0x00


	//----- nvinfo : EIATTR_KPARAM_INFO
	.align		4
.L_58:
        /*0198*/ 	.byte	0x04, 0x17
        /*019a*/ 	.short	(.L_60 - .L_59)
.L_59:
        /*019c*/ 	.word	0x00000000
        /*01a0*/ 	.short	0x0000
        /*01a2*/ 	.short	0x0000
        /*01a4*/ 	.byte	0x00, 0xf4, 0x21, 0x00


	//----- nvinfo : EIATTR_SPARSE_MMA_MASK
	.align		4
.L_60:
        /*01a8*/ 	.byte	0x03, 0x50
        /*01aa*/ 	.short	0x0000


	//----- nvinfo : EIATTR_MAXREG_COUNT
	.align		4
        /*01ac*/ 	.byte	0x03, 0x1b
        /*01ae*/ 	.short	0x00ff


	//----- nvinfo : EIATTR_NUM_BARRIERS
	.align		4
        /*01b0*/ 	.byte	0x02, 0x4c
        /*01b2*/ 	.byte	0x01
	.zero		1


	//----- nvinfo : EIATTR_COOP_GROUP_MASK_REGIDS
	.align		4
        /*01b4*/ 	.byte	0x04, 0x29
        /*01b6*/ 	.short	(.L_62 - .L_61)


	//   ....[0]....
.L_61:
        /*01b8*/ 	.word	0xffffffff


	//   ....[1]....
        /*01bc*/ 	.word	0xffffffff


	//   ....[2]....
        /*01c0*/ 	.word	0xffffffff


	//   ....[3]....
        /*01c4*/ 	.word	0xffffffff


	//   ....[4]....
        /*01c8*/ 	.word	0xffffffff


	//   ....[5]....
        /*01cc*/ 	.word	0xffffffff


	//   ....[6]....
        /*01d0*/ 	.word	0xffffffff


	//   ....[7]....
        /*01d4*/ 	.word	0xffffffff


	//   ....[8]....
        /*01d8*/ 	.word	0xffffffff


	//   ....[9]....
        /*01dc*/ 	.word	0xffffffff


	//   ....[10]....
        /*01e0*/ 	.word	0xffffffff


	//   ....[11]....
        /*01e4*/ 	.word	0xffffffff


	//   ....[12]....
        /*01e8*/ 	.word	0xffffffff


	//   ....[13]....
        /*01ec*/ 	.word	0xffffffff


	//   ....[14]....
        /*01f0*/ 	.word	0xffffffff


	//   ....[15]....
        /*01f4*/ 	.word	0xffffffff


	//   ....[16]....
        /*01f8*/ 	.word	0xffffffff


	//   ....[17]....
        /*01fc*/ 	.word	0xffffffff


	//----- nvinfo : EIATTR_COOP_GROUP_INSTR_OFFSETS
	.align		4
.L_62:
        /*0200*/ 	.byte	0x04, 0x28
        /*0202*/ 	.short	(.L_64 - .L_63)


	//   ....[0]....
.L_63:
        /*0204*/ 	.word	0x000016e0


	//   ....[1]....
        /*0208*/ 	.word	0x000016f0


	//   ....[2]....
        /*020c*/ 	.word	0x00001700


	//   ....[3]....
        /*0210*/ 	.word	0x00001710


	//   ....[4]....
        /*0214*/ 	.word	0x00001760


	//   ....[5]....
        /*0218*/ 	.word	0x00001770


	//   ....[6]....
        /*021c*/ 	.word	0x00001780


	//   ....[7]....
        /*0220*/ 	.word	0x00001790


	//   ....[8]....
        /*0224*/ 	.word	0x00001840


	//   ....[9]....
        /*0228*/ 	.word	0x00001ac0


	//   ....[10]....
        /*022c*/ 	.word	0x00001ad0


	//   ....[11]....
        /*0230*/ 	.word	0x00001af0


	//   ....[12]....
        /*0234*/ 	.word	0x00001b00


	//   ....[13]....
        /*0238*/ 	.word	0x00001b30


	//   ....[14]....
        /*023c*/ 	.word	0x00001b60


	//   ....[15]....
        /*0240*/ 	.word	0x00001b70


	//   ....[16]....
        /*0244*/ 	.word	0x00001b80


	//   ....[17]....
        /*0248*/ 	.word	0x00001c30


	//----- nvinfo : EIATTR_VRC_CTA_INIT_COUNT
	.align		4
.L_64:
        /*024c*/ 	.byte	0x02, 0x4a
	.zero		1
	.zero		1


	//----- nvinfo : EIATTR_EXIT_INSTR_OFFSETS
	.align		4
        /*0250*/ 	.byte	0x04, 0x1c
        /*0252*/ 	.short	(.L_66 - .L_65)


	//   ....[0]....
.L_65:
        /*0254*/ 	.word	0x00003690


	//   ....[1]....
        /*0258*/ 	.word	0x000036c0


	//----- nvinfo : EIATTR_REQNTID
	.align		4
.L_66:
        /*025c*/ 	.byte	0x04, 0x10
        /*025e*/ 	.short	(.L_68 - .L_67)
.L_67:
        /*0260*/ 	.word	0x00000100
        /*0264*/ 	.word	0x00000001
        /*0268*/ 	.word	0x00000001


	//----- nvinfo : EIATTR_CBANK_PARAM_SIZE
	.align		4
.L_68:
        /*026c*/ 	.byte	0x03, 0x19
        /*026e*/ 	.short	0x0088


	//----- nvinfo : EIATTR_PARAM_CBANK
	.align		4
        /*0270*/ 	.byte	0x04, 0x0a
        /*0272*/ 	.short	(.L_70 - .L_69)
	.align		4
.L_69:
        /*0274*/ 	.word	index@(.nv.constant0.attn_fwd)
        /*0278*/ 	.short	0x0380
        /*027a*/ 	.short	0x0088


	//----- nvinfo : EIATTR_SW_WAR
	.align		4
.L_70:
        /*027c*/ 	.byte	0x04, 0x36
        /*027e*/ 	.short	(.L_72 - .L_71)
.L_71:
        /*0280*/ 	.word	0x00000008
.L_72:


//--------------------- .nv.compat                --------------------------
	.section	.nv.compat,"",@"SHT_CUDA_COMPAT_INFO"
	.align	4
        /*0000*/ 	.byte	0x02, 0x02, 0x01, 0x00, 0x02, 0x05, 0x05, 0x00, 0x02, 0x03, 0x00, 0x00, 0x02, 0x06, 0x01, 0x00


//--------------------- .nv.callgraph             --------------------------
	.section	.nv.callgraph,"",@"SHT_CUDA_CALLGRAPH"
	.align	4
	.sectionentsize	8
	.align		4
        /*0000*/ 	.word	0x00000000
	.align		4
        /*0004*/ 	.word	0xffffffff
	.align		4
        /*0008*/ 	.word	0x00000000
	.align		4
        /*000c*/ 	.word	0xfffffffe
	.align		4
        /*0010*/ 	.word	0x00000000
	.align		4
        /*0014*/ 	.word	0xfffffffd
	.align		4
        /*0018*/ 	.word	0x00000000
	.align		4
        /*001c*/ 	.word	0xfffffffc


//--------------------- .nv.constant4             --------------------------
	.section	.nv.constant4,"a",@progbits
	.align	8
	.align		8
.nv.constant4:
        /*0000*/ 	.dword	_$_str


//--------------------- .text.attn_fwd            --------------------------
	.section	.text.attn_fwd,"ax",@progbits
	.align	128
        .global         attn_fwd
        .type           attn_fwd,@function
        .size           attn_fwd,(.L_x_3 - attn_fwd)
        .other          attn_fwd,@"STO_CUDA_ENTRY STV_DEFAULT"
attn_fwd:
.text.attn_fwd:
[----:B------:R-:W0:Y:S01]  /*0000*/  LDC R1, c[0x0][0x37c] ;  /* 0x0000df00ff017b82 */ /* 0x000e220000000800 */
[----:B------:R-:W1:Y:S07]  /*0010*/  S2R R2, SR_TID.X ;  /* 0x0000000000027919 */ /* 0x000e6e0000002100 */
[----:B------:R-:W2:Y:S01]  /*0020*/  S2UR UR7, SR_CTAID.Y ;  /* 0x00000000000779c3 */ /* 0x000ea20000002600 */
[----:B------:R-:W2:Y:S01]  /*0030*/  LDCU.64 UR4, c[0x0][0x3b0] ;  /* 0x00007600ff0477ac */ /* 0x000ea20008000a00 */
[----:B------:R-:W3:Y:S01]  /*0040*/  S2R R3, SR_CTAID.X ;  /* 0x0000000000037919 */ /* 0x000ee20000002500 */
[----:B------:R-:W4:Y:S05]  /*0050*/  LDCU.64 UR10, c[0x0][0x358] ;  /* 0x00006b00ff0a77ac */ /* 0x000f2a0008000a00 */
[----:B------:R-:W5:Y:S08]  /*0060*/  LDC R31, c[0x0][0x3b8] ;  /* 0x0000ee00ff1f7b82 */ /* 0x000f700000000800 */
[----:B------:R-:W0:Y:S01]  /*0070*/  LDC.64 R28, c[0x0][0x380] ;  /* 0x0000e000ff1c7b82 */ /* 0x000e220000000a00 */
[----:B--2---:R-:W-:-:S04]  /*0080*/  UIMAD UR4, UR7, UR4, URZ ;  /* 0x00000004070472a4 */ /* 0x004fc8000f8e02ff */
[----:B------:R-:W-:Y:S01]  /*0090*/  USHF.L.U32 UR6, UR4, 0x1, URZ ;  /* 0x0000000104067899 */ /* 0x000fe200080006ff */
[----:B-1----:R-:W-:Y:S02]  /*00a0*/  LOP3.LUT R74, R2, 0x1f, RZ, 0xc0, !PT ;  /* 0x0000001f024a7812 */ /* 0x002fe400078ec0ff */
[----:B------:R-:W-:-:S03]  /*00b0*/  SHF.R.U32.HI R4, RZ, 0x5, R2 ;  /* 0x00000005ff047819 */ /* 0x000fc60000011602 */
[----:B---3--:R-:W-:Y:S01]  /*00c0*/  IMAD R74, R3, 0x20, R74 ;  /* 0x00000020034a7824 */ /* 0x008fe200078e024a */
[----:B------:R-:W-:-:S03]  /*00d0*/  SGXT.U32 R4, R4, 0x3 ;  /* 0x000000030404781a */ /* 0x000fc60000000000 */
[----:B------:R-:W-:Y:S01]  /*00e0*/  IMAD R0, R74, UR5, RZ ;  /* 0x000000054a007c24 */ /* 0x000fe2000f8e02ff */
[----:B------:R-:W-:Y:S01]  /*00f0*/  UIMAD.WIDE UR4, UR4, 0x2, URZ ;  /* 0x00000002040478a5 */ /* 0x000fe2000f8e02ff */
[----:B-----5:R-:W-:Y:S02]  /*0100*/  IMAD R5, R4, R31, RZ ;  /* 0x0000001f04057224 */ /* 0x020fe400078e02ff */
[C---:B------:R-:W-:Y:S02]  /*0110*/  IMAD.SHL.U32 R3, R0.reuse, 0x2, RZ ;  /* 0x0000000200037824 */ /* 0x040fe400078e00ff */
[----:B------:R-:W-:-:S03]  /*0120*/  IMAD.HI R0, R0, 0x2, RZ ;  /* 0x0000000200007827 */ /* 0x000fc600078e02ff */
[----:B0-----:R-:W-:Y:S01]  /*0130*/  IADD3 R27, P0, P1, R3, UR6, R28 ;  /* 0x00000006031b7c10 */ /* 0x001fe2000f91e01c */
[----:B------:R-:W-:-:S03]  /*0140*/  IMAD R3, R31, 0x8, R5 ;  /* 0x000000081f037824 */ /* 0x000fc600078e0205 */
[----:B------:R-:W-:Y:S02]  /*0150*/  IADD3.X R29, PT, PT, R0, UR5, R29, P0, P1 ;  /* 0x00000005001d7c10 */ /* 0x000fe400087e241d */
[----:B------:R-:W-:Y:S02]  /*0160*/  LEA R4, P0, R5, R27, 0x1 ;  /* 0x0000001b05047211 */ /* 0x000fe400078008ff */
[----:B------:R-:W-:Y:S02]  /*0170*/  LEA R0, R31, R3, 0x3 ;  /* 0x000000031f007211 */ /* 0x000fe400078e18ff */
[----:B------:R-:W-:Y:S02]  /*0180*/  LEA.HI.X.SX32 R5, R5, R29, 0x1, P0 ;  /* 0x0000001d05057211 */ /* 0x000fe400000f0eff */
[CC--:B------:R-:W-:Y:S01]  /*0190*/  LEA R8, P0, R0.reuse, R27.reuse, 0x1 ;  /* 0x0000001b00087211 */ /* 0x0c0fe200078008ff */
[----:B------:R-:W-:Y:S01]  /*01a0*/  IMAD R11, R31, 0x8, R0 ;  /* 0x000000081f0b7824 */ /* 0x000fe200078e0200 */
[----:B------:R-:W-:Y:S01]  /*01b0*/  LEA R6, P1, R3, R27, 0x1 ;  /* 0x0000001b03067211 */ /* 0x000fe200078208ff */
[----:B----4-:R0:W2:Y:S01]  /*01c0*/  LDG.E.U16 R17, desc[UR10][R4.64] ;  /* 0x0000000a04117981 */ /* 0x0100a2000c1e1500 */
[----:B------:R-:W-:Y:S01]  /*01d0*/  LEA.HI.X.SX32 R9, R0, R29, 0x1, P0 ;  /* 0x0000001d00097211 */ /* 0x000fe200000f0eff */
[----:B------:R-:W-:Y:S01]  /*01e0*/  IMAD R0, R31, 0x8, R11 ;  /* 0x000000081f007824 */ /* 0x000fe200078e020b */
[----:B------:R-:W-:-:S02]  /*01f0*/  LEA R10, P0, R11, R27, 0x1 ;  /* 0x0000001b0b0a7211 */ /* 0x000fc400078008ff */
[-C--:B------:R-:W-:Y:S01]  /*0200*/  LEA.HI.X.SX32 R7, R3, R29.reuse, 0x1, P1 ;  /* 0x0000001d03077211 */ /* 0x080fe200008f0eff */
[----:B------:R-:W-:Y:S01]  /*0210*/  IMAD R3, R31, 0x8, R0 ;  /* 0x000000081f037824 */ /* 0x000fe200078e0200 */
[----:B------:R-:W-:Y:S01]  /*0220*/  LEA.HI.X.SX32 R11, R11, R29, 0x1, P0 ;  /* 0x0000001d0b0b7211 */ /* 0x000fe200000f0eff */
[----:B------:R-:W3:Y:S01]  /*0230*/  LDG.E.U16 R19, desc[UR10][R8.64] ;  /* 0x0000000a08137981 */ /* 0x000ee2000c1e1500 */
[----:B------:R-:W-:-:S03]  /*0240*/  LEA R12, P0, R0, R27, 0x1 ;  /* 0x0000001b000c7211 */ /* 0x000fc600078008ff */
[----:B------:R1:W4:Y:S01]  /*0250*/  LDG.E.U16 R18, desc[UR10][R6.64] ;  /* 0x0000000a06127981 */ /* 0x000322000c1e1500 */
[----:B------:R-:W-:Y:S02]  /*0260*/  LEA.HI.X.SX32 R13, R0, R29, 0x1, P0 ;  /* 0x0000001d000d7211 */ /* 0x000fe400000f0eff */
[----:B------:R-:W-:Y:S01]  /*0270*/  LEA R0, R31, R3, 0x3 ;  /* 0x000000031f007211 */ /* 0x000fe200078e18ff */
[----:B------:R5:W4:Y:S01]  /*0280*/  LDG.E.U16 R20, desc[UR10][R10.64] ;  /* 0x0000000a0a147981 */ /* 0x000b22000c1e1500 */
[-C--:B0-----:R-:W-:Y:S02]  /*0290*/  LEA R4, P0, R3, R27.reuse, 0x1 ;  /* 0x0000001b03047211 */ /* 0x081fe400078008ff */
[C---:B------:R-:W-:Y:S01]  /*02a0*/  LEA R14, P1, R0.reuse, R27, 0x1 ;  /* 0x0000001b000e7211 */ /* 0x040fe200078208ff */
[----:B------:R-:W-:Y:S01]  /*02b0*/  IMAD R16, R31, 0x8, R0 ;  /* 0x000000081f107824 */ /* 0x000fe200078e0200 */
[-C--:B------:R-:W-:Y:S01]  /*02c0*/  LEA.HI.X.SX32 R5, R3, R29.reuse, 0x1, P0 ;  /* 0x0000001d03057211 */ /* 0x080fe200000f0eff */
[----:B------:R0:W4:Y:S01]  /*02d0*/  LDG.E.U16 R21, desc[UR10][R12.64] ;  /* 0x0000000a0c157981 */ /* 0x000122000c1e1500 */
[----:B------:R-:W-:Y:S01]  /*02e0*/  LEA.HI.X.SX32 R15, R0, R29, 0x1, P1 ;  /* 0x0000001d000f7211 */ /* 0x000fe200008f0eff */
[C---:B------:R-:W-:Y:S01]  /*02f0*/  IMAD R0, R31.reuse, 0x8, R16 ;  /* 0x000000081f007824 */ /* 0x040fe200078e0210 */
[C---:B-1----:R-:W-:Y:S01]  /*0300*/  LEA R6, P0, R16.reuse, R27, 0x1 ;  /* 0x0000001b10067211 */ /* 0x042fe200078008ff */
[----:B------:R1:W4:Y:S02]  /*0310*/  LDG.E.U16 R22, desc[UR10][R4.64] ;  /* 0x0000000a04167981 */ /* 0x000324000c1e1500 */
[----:B------:R-:W-:Y:S01]  /*0320*/  IMAD R3, R31, 0x8, R0 ;  /* 0x000000081f037824 */ /* 0x000fe200078e0200 */
[----:B------:R-:W-:Y:S01]  /*0330*/  LEA.HI.X.SX32 R7, R16, R29, 0x1, P0 ;  /* 0x0000001d10077211 */ /* 0x000fe200000f0eff */
[----:B------:R-:W4:Y:S01]  /*0340*/  LDG.E.U16 R23, desc[UR10][R14.64] ;  /* 0x0000000a0e177981 */ /* 0x000f22000c1e1500 */
[----:B------:R-:W-:-:S03]  /*0350*/  LEA R8, P0, R0, R27, 0x1 ;  /* 0x0000001b00087211 */ /* 0x000fc600078008ff */
[----:B------:R1:W4:Y:S01]  /*0360*/  LDG.E.U16 R24, desc[UR10][R6.64] ;  /* 0x0000000a06187981 */ /* 0x000322000c1e1500 */
[----:B------:R-:W-:Y:S02]  /*0370*/  LEA.HI.X.SX32 R9, R0, R29, 0x1, P0 ;  /* 0x0000001d00097211 */ /* 0x000fe400000f0eff */
[----:B------:R-:W-:Y:S02]  /*0380*/  LEA R0, R31, R3, 0x3 ;  /* 0x000000031f007211 */ /* 0x000fe400078e18ff */
[-C--:B-----5:R-:W-:Y:S01]  /*0390*/  LEA R10, P0, R3, R27.reuse, 0x1 ;  /* 0x0000001b030a7211 */ /* 0x0a0fe200078008ff */
[----:B------:R5:W4:Y:S01]  /*03a0*/  LDG.E.U16 R25, desc[UR10][R8.64] ;  /* 0x0000000a08197981 */ /* 0x000b22000c1e1500 */
[----:B0-----:R-:W-:Y:S01]  /*03b0*/  LEA R12, P1, R0, R27, 0x1 ;  /* 0x0000001b000c7211 */ /* 0x001fe200078208ff */
[----:B------:R-:W-:-:S03]  /*03c0*/  IMAD R16, R31, 0x8, R0 ;  /* 0x000000081f107824 */ /* 0x000fc600078e0200 */
[-C--:B------:R-:W-:Y:S01]  /*03d0*/  LEA.HI.X.SX32 R13, R0, R29.reuse, 0x1, P1 ;  /* 0x0000001d000d7211 */ /* 0x080fe200008f0eff */
[----:B------:R-:W-:Y:S01]  /*03e0*/  IMAD R0, R31, 0x8, R16 ;  /* 0x000000081f007824 */ /* 0x000fe200078e0210 */
[----:B------:R-:W-:Y:S02]  /*03f0*/  LEA.HI.X.SX32 R11, R3, R29, 0x1, P0 ;  /* 0x0000001d030b7211 */ /* 0x000fe400000f0eff */
[C---:B-1----:R-:W-:Y:S01]  /*0400*/  LEA R4, P0, R16.reuse, R27, 0x1 ;  /* 0x0000001b10047211 */ /* 0x042fe200078008ff */
[C---:B------:R-:W-:Y:S01]  /*0410*/  IMAD R3, R31.reuse, 0x8, R0 ;  /* 0x000000081f037824 */ /* 0x040fe200078e0200 */
[----:B------:R-:W4:Y:S02]  /*0420*/  LDG.E.U16 R12, desc[UR10][R12.64] ;  /* 0x0000000a0c0c7981 */ /* 0x000f24000c1e1500 */
[----:B------:R-:W-:Y:S02]  /*0430*/  LEA.HI.X.SX32 R5, R16, R29, 0x1, P0 ;  /* 0x0000001d10057211 */ /* 0x000fe400000f0eff */
[----:B------:R-:W-:Y:S01]  /*0440*/  LEA R6, P0, R0, R27, 0x1 ;  /* 0x0000001b00067211 */ /* 0x000fe200078008ff */
[----:B------:R0:W4:Y:S01]  /*0450*/  LDG.E.U16 R26, desc[UR10][R10.64] ;  /* 0x0000000a0a1a7981 */ /* 0x000122000c1e1500 */
[----:B------:R-:W-:-:S02]  /*0460*/  LEA R15, R31, R3, 0x3 ;  /* 0x000000031f0f7211 */ /* 0x000fc400078e18ff */
[----:B------:R-:W-:Y:S01]  /*0470*/  LEA.HI.X.SX32 R7, R0, R29, 0x1, P0 ;  /* 0x0000001d00077211 */ /* 0x000fe200000f0eff */
[----:B------:R1:W4:Y:S01]  /*0480*/  LDG.E.U16 R4, desc[UR10][R4.64] ;  /* 0x0000000a04047981 */ /* 0x000322000c1e1500 */
[-C--:B-----5:R-:W-:Y:S01]  /*0490*/  LEA R8, P0, R3, R27.reuse, 0x1 ;  /* 0x0000001b03087211 */ /* 0x0a0fe200078008ff */
[----:B------:R-:W-:Y:S01]  /*04a0*/  IMAD R0, R31, 0x8, R15 ;  /* 0x000000081f007824 */ /* 0x000fe200078e020f */
[----:B------:R-:W-:Y:S01]  /*04b0*/  LEA R14, P1, R15, R27, 0x1 ;  /* 0x0000001b0f0e7211 */ /* 0x000fe200078208ff */
[----:B------:R-:W5:Y:S01]  /*04c0*/  LDG.E.U16 R6, desc[UR10][R6.64] ;  /* 0x0000000a06067981 */ /* 0x000f62000c1e1500 */
[----:B------:R-:W-:Y:S02]  /*04d0*/  LEA.HI.X.SX32 R9, R3, R29, 0x1, P0 ;  /* 0x0000001d03097211 */ /* 0x000fe400000f0eff */
[C---:B0-----:R-:W-:Y:S02]  /*04e0*/  LEA R10, P0, R0.reuse, R27, 0x1 ;  /* 0x0000001b000a7211 */ /* 0x041fe400078008ff */
[-C--:B------:R-:W-:Y:S01]  /*04f0*/  LEA.HI.X.SX32 R15, R15, R29.reuse, 0x1, P1 ;  /* 0x0000001d0f0f7211 */ /* 0x080fe200008f0eff */
[----:B------:R-:W5:Y:S01]  /*0500*/  LDG.E.U16 R8, desc[UR10][R8.64] ;  /* 0x0000000a08087981 */ /* 0x000f62000c1e1500 */
[----:B------:R-:W-:-:S03]  /*0510*/  LEA.HI.X.SX32 R11, R0, R29, 0x1, P0 ;  /* 0x0000001d000b7211 */ /* 0x000fc600000f0eff */
[----:B------:R-:W5:Y:S04]  /*0520*/  LDG.E.U16 R14, desc[UR10][R14.64] ;  /* 0x0000000a0e0e7981 */ /* 0x000f68000c1e1500 */
[----:B------:R-:W5:Y:S01]  /*0530*/  LDG.E.U16 R10, desc[UR10][R10.64] ;  /* 0x0000000a0a0a7981 */ /* 0x000f62000c1e1500 */
[----:B------:R-:W0:Y:S01]  /*0540*/  S2UR UR6, SR_CgaCtaId ;  /* 0x00000000000679c3 */ /* 0x000e220000008800 */
[----:B------:R-:W1:Y:S01]  /*0550*/  S2R R0, SR_TID.X ;  /* 0x0000000000007919 */ /* 0x000e620000002100 */
[----:B------:R-:W-:Y:S01]  /*0560*/  UMOV UR4, 0x400 ;  /* 0x0000040000047882 */ /* 0x000fe20000000000 */
[C---:B------:R-:W-:Y:S01]  /*0570*/  LOP3.LUT R3, R2.reuse, 0xc0, RZ, 0xc0, !PT ;  /* 0x000000c002037812 */ /* 0x040fe200078ec0ff */
[----:B------:R-:W-:-:S03]  /*0580*/  IMAD.SHL.U32 R16, R2, 0x2, RZ ;  /* 0x0000000202107824 */ /* 0x000fc600078e00ff */
[----:B------:R-:W-:Y:S01]  /*0590*/  SHF.R.U32.HI R3, RZ, 0x2, R3 ;  /* 0x00000002ff037819 */ /* 0x000fe20000011603 */
[----:B0-----:R-:W-:Y:S01]  /*05a0*/  ULEA UR6, UR6, UR4, 0x18 ;  /* 0x0000000406067291 */ /* 0x001fe2000f8ec0ff */
[----:B------:R-:W0:Y:S02]  /*05b0*/  LDCU UR4, c[0x0][0x3f0] ;  /* 0x00007e00ff0477ac */ /* 0x000e240008000800 */
[----:B------:R-:W-:Y:S02]  /*05c0*/  LOP3.LUT R3, R3, 0x1fe, R16, 0x78, !PT ;  /* 0x000001fe03037812 */ /* 0x000fe400078e7810 */
[----:B-1----:R-:W-:-:S04]  /*05d0*/  LOP3.LUT R5, R0, 0xff, RZ, 0xc0, !PT ;  /* 0x000000ff00057812 */ /* 0x002fc800078ec0ff */
[----:B------:R-:W-:Y:S01]  /*05e0*/  ISETP.GE.U32.AND P2, PT, R5, 0x20, PT ;  /* 0x000000200500780c */ /* 0x000fe20003f46070 */
[----:B0-----:R-:W-:Y:S01]  /*05f0*/  UISETP.GE.AND UP0, UPT, UR4, 0x1, UPT ;  /* 0x000000010400788c */ /* 0x001fe2000bf06270 */
[----:B------:R-:W-:Y:S01]  /*0600*/  LOP3.LUT R5, R0, 0xe0, RZ, 0xc0, !PT ;  /* 0x000000e000057812 */ /* 0x000fe200078ec0ff */
[----:B------:R-:W-:Y:S01]  /*0610*/  IMAD.MOV.U32 R59, RZ, RZ, -0x800000 ;  /* 0xff800000ff3b7424 */ /* 0x000fe200078e00ff */
[----:B------:R-:W-:Y:S01]  /*0620*/  MOV R58, 0xff800000 ;  /* 0xff800000003a7802 */ /* 0x000fe20000000f00 */
[----:B------:R-:W-:Y:S01]  /*0630*/  IMAD.MOV.U32 R61, RZ, RZ, -0x800000 ;  /* 0xff800000ff3d7424 */ /* 0x000fe200078e00ff */
[----:B------:R-:W-:Y:S01]  /*0640*/  MOV R115, 0x3f800000 ;  /* 0x3f80000000737802 */ /* 0x000fe20000000f00 */
[----:B------:R-:W-:Y:S01]  /*0650*/  IMAD.MOV.U32 R60, RZ, RZ, -0x800000 ;  /* 0xff800000ff3c7424 */ /* 0x000fe200078e00ff */
[----:B------:R-:W-:Y:S01]  /*0660*/  CS2R R36, SRZ ;  /* 0x0000000000247805 */ /* 0x000fe2000001ff00 */
[----:B------:R-:W-:Y:S01]  /*0670*/  IMAD.MOV.U32 R114, RZ, RZ, 0x3f800000 ;  /* 0x3f800000ff727424 */ /* 0x000fe200078e00ff */
[----:B------:R-:W-:Y:S01]  /*0680*/  CS2R R38, SRZ ;  /* 0x0000000000267805 */ /* 0x000fe2000001ff00 */
[----:B------:R-:W-:Y:S01]  /*0690*/  IMAD.MOV.U32 R112, RZ, RZ, 0x3f800000 ;  /* 0x3f800000ff707424 */ /* 0x000fe200078e00ff */
[----:B------:R-:W-:Y:S01]  /*06a0*/  CS2R R28, SRZ ;  /* 0x00000000001c7805 */ /* 0x000fe2000001ff00 */
[----:B------:R-:W-:Y:S01]  /*06b0*/  IMAD.MOV.U32 R113, RZ, RZ, 0x3f800000 ;  /* 0x3f800000ff717424 */ /* 0x000fe200078e00ff */
[----:B------:R-:W-:-:S02]  /*06c0*/  CS2R R30, SRZ ;  /* 0x00000000001e7805 */ /* 0x000fc4000001ff00 */
[----:B------:R-:W-:Y:S02]  /*06d0*/  CS2R R32, SRZ ;  /* 0x0000000000207805 */ /* 0x000fe4000001ff00 */
[----:B------:R-:W-:Y:S01]  /*06e0*/  CS2R R34, SRZ ;  /* 0x0000000000227805 */ /* 0x000fe2000001ff00 */
[----:B------:R-:W-:Y:S01]  /*06f0*/  IMAD.SHL.U32 R5, R5, 0x8, RZ ;  /* 0x0000000805057824 */ /* 0x000fe200078e00ff */
[----:B--2---:R-:W-:Y:S04]  /*0700*/  STS.U16 [R3+UR6], R17 ;  /* 0x0000001103007988 */ /* 0x004fe80008000406 */
[----:B---3--:R-:W-:Y:S04]  /*0710*/  STS.U16 [R3+UR6+0x400], R19 ;  /* 0x0004001303007988 */ /* 0x008fe80008000406 */
[----:B----4-:R-:W-:Y:S04]  /*0720*/  STS.U16 [R3+UR6+0x200], R18 ;  /* 0x0002001203007988 */ /* 0x010fe80008000406 */
[----:B------:R-:W-:Y:S04]  /*0730*/  STS.U16 [R3+UR6+0x600], R20 ;  /* 0x0006001403007988 */ /* 0x000fe80008000406 */
[----:B------:R-:W-:Y:S04]  /*0740*/  STS.U16 [R3+UR6+0x800], R21 ;  /* 0x0008001503007988 */ /* 0x000fe80008000406 */
[----:B------:R-:W-:Y:S04]  /*0750*/  STS.U16 [R3+UR6+0xa00], R22 ;  /* 0x000a001603007988 */ /* 0x000fe80008000406 */
[----:B------:R-:W-:Y:S04]  /*0760*/  STS.U16 [R3+UR6+0xc00], R23 ;  /* 0x000c001703007988 */ /* 0x000fe80008000406 */
[----:B------:R-:W-:Y:S04]  /*0770*/  STS.U16 [R3+UR6+0xe00], R24 ;  /* 0x000e001803007988 */ /* 0x000fe80008000406 */
[----:B------:R-:W-:Y:S04]  /*0780*/  STS.U16 [R3+UR6+0x1000], R25 ;  /* 0x0010001903007988 */ /* 0x000fe80008000406 */
[----:B------:R-:W-:Y:S04]  /*0790*/  STS.U16 [R3+UR6+0x1400], R12 ;  /* 0x0014000c03007988 */ /* 0x000fe80008000406 */
[----:B------:R-:W-:Y:S04]  /*07a0*/  STS.U16 [R3+UR6+0x1200], R26 ;  /* 0x0012001a03007988 */ /* 0x000fe80008000406 */
[----:B------:R0:W-:Y:S04]  /*07b0*/  STS.U16 [R3+UR6+0x1600], R4 ;  /* 0x0016000403007988 */ /* 0x0001e80008000406 */
[----:B-----5:R1:W-:Y:S01]  /*07c0*/  STS.U16 [R3+UR6+0x1800], R6 ;  /* 0x0018000603007988 */ /* 0x0203e20008000406 */
[----:B0-----:R-:W-:-:S03]  /*07d0*/  SHF.L.U32 R4, R0, 0x2, RZ ;  /* 0x0000000200047819 */ /* 0x001fc600000006ff */
[----:B------:R0:W-:Y:S01]  /*07e0*/  STS.U16 [R3+UR6+0x1a00], R8 ;  /* 0x001a000803007988 */ /* 0x0001e20008000406 */
[----:B------:R-:W-:-:S03]  /*07f0*/  LOP3.LUT R12, R4, 0xfc, RZ, 0xc0, !PT ;  /* 0x000000fc040c7812 */ /* 0x000fc600078ec0ff */
[----:B------:R-:W-:Y:S01]  /*0800*/  STS.U16 [R3+UR6+0x1c00], R14 ;  /* 0x001c000e03007988 */ /* 0x000fe20008000406 */
[----:B-1----:R-:W-:-:S03]  /*0810*/  LOP3.LUT R6, R0, 0xc0, RZ, 0xc0, !PT ;  /* 0x000000c000067812 */ /* 0x002fc600078ec0ff */
[----:B------:R1:W-:Y:S01]  /*0820*/  STS.U16 [R3+UR6+0x1e00], R10 ;  /* 0x001e000a03007988 */ /* 0x0003e20008000406 */
[----:B0-----:R-:W-:Y:S02]  /*0830*/  LOP3.LUT R8, R2, 0xe0, RZ, 0xc0, !PT ;  /* 0x000000e002087812 */ /* 0x001fe400078ec0ff */
[----:B------:R-:W-:Y:S02]  /*0840*/  CS2R R24, SRZ ;  /* 0x0000000000187805 */ /* 0x000fe4000001ff00 */
[----:B------:R-:W-:Y:S01]  /*0850*/  CS2R R26, SRZ ;  /* 0x00000000001a7805 */ /* 0x000fe2000001ff00 */
[C---:B------:R-:W-:Y:S01]  /*0860*/  IMAD.SHL.U32 R4, R0.reuse, 0x20, RZ ;  /* 0x0000002000047824 */ /* 0x040fe200078e00ff */
[----:B-1----:R-:W-:Y:S01]  /*0870*/  LOP3.LUT R3, R0, 0x18, RZ, 0xc0, !PT ;  /* 0x0000001800037812 */ /* 0x002fe200078ec0ff */
[C---:B------:R-:W-:Y:S01]  /*0880*/  IMAD.SHL.U32 R10, R2.reuse, 0x20, RZ ;  /* 0x00000020020a7824 */ /* 0x040fe200078e00ff */
[----:B------:R-:W-:Y:S02]  /*0890*/  LOP3.LUT R14, R2, 0xff, RZ, 0xc0, !PT ;  /* 0x000000ff020e7812 */ /* 0x000fe400078ec0ff */
[----:B------:R-:W-:Y:S01]  /*08a0*/  SHF.R.U32.HI R6, RZ, 0x1, R6 ;  /* 0x00000001ff067819 */ /* 0x000fe20000011606 */
[----:B------:R-:W-:Y:S01]  /*08b0*/  IMAD R7, R3, 0x100, R12 ;  /* 0x0000010003077824 */ /* 0x000fe200078e020c */
[----:B------:R-:W-:Y:S01]  /*08c0*/  SHF.L.U32 R11, R8, 0x3, RZ ;  /* 0x00000003080b7819 */ /* 0x000fe200000006ff */
[----:B------:R-:W-:Y:S06]  /*08d0*/  BRA.U !UP0, `(.L_x_0) ;  /* 0x0000001908307547 */ /* 0x000fec000b800000 */
[C---:B------:R-:W-:Y:S01]  /*08e0*/  IMAD.SHL.U32 R8, R2.reuse, 0x8, RZ ;  /* 0x0000000802087824 */ /* 0x040fe200078e00ff */
[----:B------:R-:W0:Y:S01]  /*08f0*/  LDC.64 R12, c[0x0][0x3c0] ;  /* 0x0000f000ff0c7b82 */ /* 0x000e220000000a00 */
[C---:B------:R-:W-:Y:S01]  /*0900*/  LOP3.LUT R15, R2.reuse, 0x7f, RZ, 0xc0, !PT ;  /* 0x0000007f020f7812 */ /* 0x040fe200078ec0ff */
[----:B------:R-:W1:Y:S01]  /*0910*/  LDCU UR8, c[0x0][0x3c8] ;  /* 0x00007900ff0877ac */ /* 0x000e620008000800 */
[----:B------:R-:W-:Y:S01]  /*0920*/  LOP3.LUT R9, R2, 0x7, RZ, 0xc0, !PT ;  /* 0x0000000702097812 */ /* 0x000fe200078ec0ff */
[----:B------:R-:W-:Y:S01]  /*0930*/  IMAD.MOV.U32 R78, RZ, RZ, -0x800000 ;  /* 0xff800000ff4e7424 */ /* 0x000fe200078e00ff */
[----:B------:R-:W-:Y:S01]  /*0940*/  LOP3.LUT R18, R8, 0x30, RZ, 0xc0, !PT ;  /* 0x0000003008127812 */ /* 0x000fe200078ec0ff */
[----:B------:R-:W-:Y:S01]  /*0950*/  IMAD.SHL.U32 R73, R15, 0x2, RZ ;  /* 0x000000020f497824 */ /* 0x000fe200078e00ff */
[----:B------:R-:W-:Y:S01]  /*0960*/  SHF.R.U32.HI R21, RZ, 0x3, R2 ;  /* 0x00000003ff157819 */ /* 0x000fe20000011602 */
[C---:B------:R-:W-:Y:S01]  /*0970*/  IMAD.SHL.U32 R19, R9.reuse, 0x10, RZ ;  /* 0x0000001009137824 */ /* 0x040fe200078e00ff */
[C---:B------:R-:W-:Y:S01]  /*0980*/  LOP3.LUT P0, RZ, R2.reuse, 0x80, RZ, 0xc0, !PT ;  /* 0x0000008002ff7812 */ /* 0x040fe2000780c0ff */
[----:B------:R-:W-:Y:S01]  /*0990*/  IMAD R17, R9, 0x40, R18 ;  /* 0x0000004009117824 */ /* 0x000fe200078e0212 */
[----:B------:R-:W-:Y:S01]  /*09a0*/  LOP3.LUT R20, R2, 0x20, RZ, 0xc0, !PT ;  /* 0x0000002002147812 */ /* 0x000fe200078ec0ff */
[----:B------:R-:W2:Y:S01]  /*09b0*/  LDCU.64 UR12, c[0x0][0x388] ;  /* 0x00007100ff0c77ac */ /* 0x000ea20008000a00 */
[----:B------:R-:W-:Y:S01]  /*09c0*/  SHF.R.S32.HI R23, RZ, 0x2, R2 ;  /* 0x00000002ff177819 */ /* 0x000fe20000011402 */
[----:B------:R-:W-:Y:S01]  /*09d0*/  IMAD.MOV.U32 R77, RZ, RZ, -0x800000 ;  /* 0xff800000ff4d7424 */ /* 0x000fe200078e00ff */
[----:B------:R-:W-:Y:S01]  /*09e0*/  LOP3.LUT R8, R16, 0x38, RZ, 0xc0, !PT ;  /* 0x0000003810087812 */ /* 0x000fe200078ec0ff */
[----:B------:R-:W3:Y:S01]  /*09f0*/  LDCU.64 UR4, c[0x0][0x3d0] ;  /* 0x00007a00ff0477ac */ /* 0x000ee20008000a00 */
[----:B------:R-:W-:Y:S01]  /*0a00*/  LOP3.LUT R22, R21, 0x4, RZ, 0xc0, !PT ;  /* 0x0000000415167812 */ /* 0x000fe200078ec0ff */
[----:B------:R-:W-:Y:S01]  /*0a10*/  IMAD.MOV.U32 R75, RZ, RZ, -0x800000 ;  /* 0xff800000ff4b7424 */ /* 0x000fe200078e00ff */
[----:B------:R-:W-:Y:S01]  /*0a20*/  LEA R24, R9, R20, 0x2 ;  /* 0x0000001409187211 */ /* 0x000fe200078e10ff */
[----:B------:R-:W-:Y:S01]  /*0a30*/  VIADD R9, R8, UR6 ;  /* 0x0000000608097c36 */ /* 0x000fe20008000000 */
[----:B------:R-:W-:Y:S01]  /*0a40*/  SEL R18, RZ, 0x110, !P0 ;  /* 0x00000110ff127807 */ /* 0x000fe20004000000 */
[----:B------:R-:W-:Y:S01]  /*0a50*/  IMAD.MOV.U32 R114, RZ, RZ, 0x3f800000 ;  /* 0x3f800000ff727424 */ /* 0x000fe200078e00ff */
[----:B------:R-:W-:Y:S01]  /*0a60*/  SGXT R21, R23, 0x1 ;  /* 0x000000011715781a */ /* 0x000fe20000000200 */
[----:B------:R-:W-:Y:S01]  /*0a70*/  IMAD.IADD R9, R9, 0x1, R22 ;  /* 0x0000000109097824 */ /* 0x000fe200078e0216 */
[----:B------:R-:W-:Y:S01]  /*0a80*/  LOP3.LUT R73, R18, R73, RZ, 0x3c, !PT ;  /* 0x0000004912497212 */ /* 0x000fe200078e3cff */
[----:B0-----:R-:W-:Y:S01]  /*0a90*/  IMAD R12, R12, UR7, RZ ;  /* 0x000000070c0c7c24 */ /* 0x001fe2000f8e02ff */
[----:B------:R-:W-:Y:S01]  /*0aa0*/  LOP3.LUT R21, R21, 0x90, RZ, 0xc0, !PT ;  /* 0x0000009015157812 */ /* 0x000fe200078ec0ff */
[----:B------:R-:W-:Y:S01]  /*0ab0*/  IMAD.MOV.U32 R112, RZ, RZ, 0x3f800000 ;  /* 0x3f800000ff707424 */ /* 0x000fe200078e00ff */
[----:B------:R-:W-:Y:S01]  /*0ac0*/  SHF.R.U32.HI R18, RZ, 0x1, R20 ;  /* 0x00000001ff127819 */ /* 0x000fe20000011614 */
[----:B------:R-:W-:Y:S01]  /*0ad0*/  IMAD.MOV.U32 R113, RZ, RZ, 0x3f800000 ;  /* 0x3f800000ff717424 */ /* 0x000fe200078e00ff */
[----:B------:R-:W-:-:S02]  /*0ae0*/  SHF.R.U32.HI R22, RZ, 0x7, R2 ;  /* 0x00000007ff167819 */ /* 0x000fc40000011602 */
[----:B------:R-:W-:Y:S02]  /*0af0*/  CS2R R36, SRZ ;  /* 0x0000000000247805 */ /* 0x000fe4000001ff00 */
[C---:B------:R-:W-:Y:S01]  /*0b00*/  LOP3.LUT R25, R21.reuse, R11, RZ, 0xfc, !PT ;  /* 0x0000000b15197212 */ /* 0x040fe200078efcff */
[----:B---3--:R-:W-:Y:S01]  /*0b10*/  UIMAD UR4, UR7, UR4, URZ ;  /* 0x00000004070472a4 */ /* 0x008fe2000f8e02ff */
[----:B------:R-:W-:Y:S02]  /*0b20*/  LOP3.LUT R23, R21, R18, RZ, 0x3c, !PT ;  /* 0x0000001215177212 */ /* 0x000fe400078e3cff */
[----:B------:R-:W-:Y:S02]  /*0b30*/  CS2R R38, SRZ ;  /* 0x0000000000267805 */ /* 0x000fe4000001ff00 */
[----:B------:R-:W-:Y:S02]  /*0b40*/  LOP3.LUT R11, R10, 0x60, RZ, 0xc0, !PT ;  /* 0x000000600a0b7812 */ /* 0x000fe400078ec0ff */
[----:B------:R-:W-:-:S02]  /*0b50*/  CS2R R32, SRZ ;  /* 0x0000000000207805 */ /* 0x000fc4000001ff00 */
[----:B------:R-:W-:Y:S02]  /*0b60*/  LOP3.LUT R20, R10, 0x360, RZ, 0xc0, !PT ;  /* 0x000003600a147812 */ /* 0x000fe400078ec0ff */
[----:B------:R-:W-:Y:S02]  /*0b70*/  CS2R R34, SRZ ;  /* 0x0000000000227805 */ /* 0x000fe4000001ff00 */
[----:B------:R-:W-:Y:S01]  /*0b80*/  SGXT.U32 R18, R22, 0x1 ;  /* 0x000000011612781a */ /* 0x000fe20000000000 */
[----:B------:R-:W-:Y:S01]  /*0b90*/  VIADD R22, R11, UR6 ;  /* 0x000000060b167c36 */ /* 0x000fe20008000000 */
[----:B------:R-:W-:Y:S01]  /*0ba0*/  LOP3.LUT R21, R21, 0x160, R10, 0xf8, !PT ;  /* 0x0000016015157812 */ /* 0x000fe200078ef80a */
[----:B------:R-:W0:Y:S01]  /*0bb0*/  LDCU UR9, c[0x0][0x3a8] ;  /* 0x00007500ff0977ac */ /* 0x000e220008000800 */
[----:B------:R-:W-:Y:S02]  /*0bc0*/  LOP3.LUT R69, R2, 0x10, RZ, 0xc0, !PT ;  /* 0x0000001002457812 */ /* 0x000fe400078ec0ff */
[----:B------:R-:W-:Y:S01]  /*0bd0*/  IADD3 R10, PT, PT, R23, UR6, R20 ;  /* 0x00000006170a7c10 */ /* 0x000fe2000fffe014 */
[----:B------:R-:W-:Y:S01]  /*0be0*/  IMAD R20, R18, R13, RZ ;  /* 0x0000000d12147224 */ /* 0x000fe200078e02ff */
[----:B------:R-:W-:Y:S01]  /*0bf0*/  LOP3.LUT R19, R19, 0x30, R16, 0x78, !PT ;  /* 0x0000003013137812 */ /* 0x000fe200078e7810 */
[----:B------:R-:W-:Y:S01]  /*0c00*/  IMAD R30, R69, 0x80, R22 ;  /* 0x00000080451e7824 */ /* 0x000fe200078e0216 */
[----:B------:R-:W-:Y:S01]  /*0c10*/  SHF.R.S32.HI R23, RZ, 0x6, R2 ;  /* 0x00000006ff177819 */ /* 0x000fe20000011402 */
[----:B------:R-:W-:Y:S01]  /*0c20*/  IMAD R22, R13, 0x2, R20 ;  /* 0x000000020d167824 */ /* 0x000fe200078e0214 */
[----:B------:R-:W-:-:S02]  /*0c30*/  LEA R19, R24, R19, 0x6 ;  /* 0x0000001318137211 */ /* 0x000fc400078e30ff */
[----:B------:R-:W-:Y:S01]  /*0c40*/  LOP3.LUT R18, R17, 0x10, R16, 0x78, !PT ;  /* 0x0000001011127812 */ /* 0x000fe200078e7810 */
[----:B------:R-:W-:Y:S01]  /*0c50*/  IMAD R24, R13, 0x2, R22 ;  /* 0x000000020d187824 */ /* 0x000fe200078e0216 */
[----:B------:R-:W-:Y:S01]  /*0c60*/  SGXT R11, R23, 0x1 ;  /* 0x00000001170b781a */ /* 0x000fe20000000200 */
[----:B-1----:R-:W-:Y:S01]  /*0c70*/  IMAD R17, R15, UR8, RZ ;  /* 0x000000080f117c24 */ /* 0x002fe2000f8e02ff */
[----:B------:R-:W-:Y:S01]  /*0c80*/  LEA R69, R69, R18, 0x5 ;  /* 0x0000001245457211 */ /* 0x000fe200078e28ff */
[----:B------:R-:W-:Y:S01]  /*0c90*/  IMAD R26, R13, 0x2, R24 ;  /* 0x000000020d1a7824 */ /* 0x000fe200078e0218 */
[----:B------:R-:W-:Y:S01]  /*0ca0*/  LOP3.LUT R11, R11, 0x90, RZ, 0xc0, !PT ;  /* 0x000000900b0b7812 */ /* 0x000fe200078ec0ff */
[----:B------:R-:W-:Y:S01]  /*0cb0*/  IMAD.SHL.U32 R15, R12, 0x2, RZ ;  /* 0x000000020c0f7824 */ /* 0x000fe200078e00ff */
[----:B------:R-:W-:Y:S01]  /*0cc0*/  LOP3.LUT R25, R25, 0x10, R16, 0x78, !PT ;  /* 0x0000001019197812 */ /* 0x000fe200078e7810 */
[----:B------:R-:W-:Y:S01]  /*0cd0*/  IMAD R28, R13, 0x2, R26 ;  /* 0x000000020d1c7824 */ /* 0x000fe200078e021a */
[C---:B------:R-:W-:Y:S01]  /*0ce0*/  SHF.L.U32 R18, R17.reuse, 0x1, RZ ;  /* 0x0000000111127819 */ /* 0x040fe200000006ff */
[----:B------:R-:W-:Y:S01]  /*0cf0*/  IMAD.HI R17, R17, 0x2, RZ ;  /* 0x0000000211117827 */ /* 0x000fe200078e02ff */
[----:B------:R-:W-:-:S02]  /*0d00*/  LOP3.LUT R11, R11, 0x17e, R16, 0x78, !PT ;  /* 0x0000017e0b0b7812 */ /* 0x000fc400078e7810 */
[----:B--2---:R-:W-:Y:S01]  /*0d10*/  IADD3 R97, P0, P1, R18, UR12, R15 ;  /* 0x0000000c12617c10 */ /* 0x004fe2000f91e00f */
[----:B------:R-:W-:Y:S01]  /*0d20*/  IMAD.HI R16, R12, 0x2, RZ ;  /* 0x000000020c107827 */ /* 0x000fe200078e02ff */
[----:B------:R-:W-:Y:S01]  /*0d30*/  LEA R18, R13, R28, 0x1 ;  /* 0x0000001c0d127211 */ /* 0x000fe200078e08ff */
[----:B------:R-:W1:Y:S01]  /*0d40*/  LDCU UR12, c[0x0][0x3f0] ;  /* 0x00007e00ff0c77ac */ /* 0x000e620008000800 */
[-C--:B------:R-:W-:Y:S01]  /*0d50*/  LEA R104, P4, R26, R97.reuse, 0x1 ;  /* 0x000000611a687211 */ /* 0x080fe200078808ff */
[----:B------:R-:W-:Y:S01]  /*0d60*/  IMAD.IADD R12, R25, 0x1, R30 ;  /* 0x00000001190c7824 */ /* 0x000fe200078e021e */
[----:B------:R-:W-:Y:S01]  /*0d70*/  IADD3.X R23, PT, PT, R17, UR13, R16, P0, P1 ;  /* 0x0000000d11177c10 */ /* 0x000fe200087e2410 */
[----:B------:R-:W2:Y:S01]  /*0d80*/  LDC.64 R30, c[0x0][0x390] ;  /* 0x0000e400ff1e7b82 */ /* 0x000ea20000000a00 */
[----:B------:R-:W-:Y:S01]  /*0d90*/  IMAD R16, R13, 0x2, R18 ;  /* 0x000000020d107824 */ /* 0x000fe200078e0212 */
[----:B------:R-:W-:Y:S02]  /*0da0*/  LOP3.LUT R15, R2, 0xf, RZ, 0xc0, !PT ;  /* 0x0000000f020f7812 */ /* 0x000fe400078ec0ff */
[----:B------:R-:W-:-:S02]  /*0db0*/  LEA R110, P0, R20, R97, 0x1 ;  /* 0x00000061146e7211 */ /* 0x000fc400078008ff */
[----:B------:R-:W-:Y:S01]  /*0dc0*/  LEA R13, R13, R16, 0x1 ;  /* 0x000000100d0d7211 */ /* 0x000fe200078e08ff */
[----:B------:R-:W-:Y:S01]  /*0dd0*/  IMAD R17, R15, UR5, RZ ;  /* 0x000000050f117c24 */ /* 0x000fe2000f8e02ff */
[----:B------:R-:W3:Y:S01]  /*0de0*/  LDC R25, c[0x0][0x3d8] ;  /* 0x0000f600ff197b82 */ /* 0x000ee20000000800 */
[-C--:B------:R-:W-:Y:S01]  /*0df0*/  LEA R108, P1, R22, R97.reuse, 0x1 ;  /* 0x00000061166c7211 */ /* 0x080fe200078208ff */
[----:B------:R-:W-:Y:S01]  /*0e00*/  USHF.L.U32 UR5, UR4, 0x1, URZ ;  /* 0x0000000104057899 */ /* 0x000fe200080006ff */
[----:B------:R-:W-:Y:S01]  /*0e10*/  LEA R106, P3, R24, R97, 0x1 ;  /* 0x00000061186a7211 */ /* 0x000fe200078608ff */
[----:B------:R-:W-:Y:S01]  /*0e20*/  IMAD.SHL.U32 R15, R17, 0x2, RZ ;  /* 0x00000002110f7824 */ /* 0x000fe200078e00ff */
[----:B------:R-:W-:Y:S02]  /*0e30*/  LEA.HI.X.SX32 R105, R26, R23, 0x1, P4 ;  /* 0x000000171a697211 */ /* 0x000fe400020f0eff */
[----:B------:R-:W-:Y:S02]  /*0e40*/  LEA R96, P4, R13, R97, 0x1 ;  /* 0x000000610d607211 */ /* 0x000fe400078808ff */
[----:B------:R-:W-:-:S02]  /*0e50*/  SHF.R.U32.HI R27, RZ, 0x4, R2 ;  /* 0x00000004ff1b7819 */ /* 0x000fc40000011602 */
[-C--:B------:R-:W-:Y:S02]  /*0e60*/  LEA.HI.X.SX32 R111, R20, R23.reuse, 0x1, P0 ;  /* 0x00000017146f7211 */ /* 0x080fe400000f0eff */
[-C--:B------:R-:W-:Y:S02]  /*0e70*/  LEA.HI.X.SX32 R109, R22, R23.reuse, 0x1, P1 ;  /* 0x00000017166d7211 */ /* 0x080fe400008f0eff */
[----:B------:R-:W-:Y:S02]  /*0e80*/  LEA.HI.X.SX32 R107, R24, R23, 0x1, P3 ;  /* 0x00000017186b7211 */ /* 0x000fe400018f0eff */
[-C--:B------:R-:W-:Y:S02]  /*0e90*/  LEA R102, P0, R28, R97.reuse, 0x1 ;  /* 0x000000611c667211 */ /* 0x080fe400078008ff */
[-C--:B------:R-:W-:Y:S02]  /*0ea0*/  LEA R100, P1, R18, R97.reuse, 0x1 ;  /* 0x0000006112647211 */ /* 0x080fe400078208ff */
[----:B------:R-:W-:-:S02]  /*0eb0*/  LEA R98, P3, R16, R97, 0x1 ;  /* 0x0000006110627211 */ /* 0x000fc400078608ff */
[-C--:B------:R-:W-:Y:S02]  /*0ec0*/  LEA.HI.X.SX32 R97, R13, R23.reuse, 0x1, P4 ;  /* 0x000000170d617211 */ /* 0x080fe400020f0eff */
[----:B------:R-:W-:Y:S02]  /*0ed0*/  SGXT.U32 R13, R27, 0x4 ;  /* 0x000000041b0d781a */ /* 0x000fe40000000000 */
[----:B------:R-:W-:Y:S02]  /*0ee0*/  CS2R R26, SRZ ;  /* 0x00000000001a7805 */ /* 0x000fe4000001ff00 */
[-C--:B------:R-:W-:Y:S02]  /*0ef0*/  LEA.HI.X.SX32 R101, R18, R23.reuse, 0x1, P1 ;  /* 0x0000001712657211 */ /* 0x080fe400008f0eff */
[----:B------:R-:W-:Y:S01]  /*0f00*/  LEA.HI.X.SX32 R99, R16, R23, 0x1, P3 ;  /* 0x0000001710637211 */ /* 0x000fe200018f0eff */
[----:B---3--:R-:W-:Y:S01]  /*0f10*/  IMAD R18, R13, R25, RZ ;  /* 0x000000190d127224 */ /* 0x008fe200078e02ff */
[----:B--2---:R-:W-:Y:S01]  /*0f20*/  IADD3 R83, P3, P4, R15, UR5, R30 ;  /* 0x000000050f537c10 */ /* 0x004fe2000fc7e01e */
[----:B------:R-:W-:Y:S01]  /*0f30*/  UIMAD.WIDE UR4, UR4, 0x2, URZ ;  /* 0x00000002040478a5 */ /* 0x000fe2000f8e02ff */
[----:B------:R-:W-:Y:S01]  /*0f40*/  IMAD.HI R16, R17, 0x2, RZ ;  /* 0x0000000211107827 */ /* 0x000fe200078e02ff */
[----:B------:R-:W-:-:S02]  /*0f50*/  LEA.HI R15, R2, 0x30, RZ, 0x1c ;  /* 0x00000030020f7811 */ /* 0x000fc400078fe0ff */
[----:B------:R-:W-:Y:S01]  /*0f60*/  LEA.HI.X.SX32 R103, R28, R23, 0x1, P0 ;  /* 0x000000171c677211 */ /* 0x000fe200000f0eff */
[----:B------:R-:W-:Y:S01]  /*0f70*/  IMAD R17, R25, 0x10, R18 ;  /* 0x0000001019117824 */ /* 0x000fe200078e0212 */
[----:B------:R-:W-:Y:S02]  /*0f80*/  LOP3.LUT R13, R21, 0x10, R2, 0x78, !PT ;  /* 0x00000010150d7812 */ /* 0x000fe400078e7802 */
[----:B------:R-:W-:Y:S02]  /*0f90*/  CS2R R28, SRZ ;  /* 0x00000000001c7805 */ /* 0x000fe4000001ff00 */
[C---:B------:R-:W-:Y:S01]  /*0fa0*/  LOP3.LUT P1, RZ, R2.reuse, 0x3, RZ, 0xc0, !PT ;  /* 0x0000000302ff7812 */ /* 0x040fe2000782c0ff */
[----:B------:R-:W-:Y:S01]  /*0fb0*/  UMOV UR4, URZ ;  /* 0x000000ff00047c82 */ /* 0x000fe20008000000 */
[----:B------:R-:W-:Y:S02]  /*0fc0*/  LOP3.LUT P0, RZ, R2, 0x1, RZ, 0xc0, !PT ;  /* 0x0000000102ff7812 */ /* 0x000fe4000780c0ff */
[----:B------:R-:W-:Y:S01]  /*0fd0*/  IADD3.X R21, PT, PT, R16, UR5, R31, P3, P4 ;  /* 0x0000000510157c10 */ /* 0x000fe20009fe841f */
[----:B------:R-:W-:Y:S01]  /*0fe0*/  IMAD R16, R15, R25, RZ ;  /* 0x000000190f107224 */ /* 0x000fe200078e02ff */
[----:B------:R-:W-:-:S02]  /*0ff0*/  LEA.HI R2, R2, 0x70, RZ, 0x1c ;  /* 0x0000007002027811 */ /* 0x000fc400078fe0ff */
[----:B------:R-:W-:Y:S02]  /*1000*/  CS2R R30, SRZ ;  /* 0x00000000001e7805 */ /* 0x000fe4000001ff00 */
[C---:B------:R-:W-:Y:S02]  /*1010*/  LEA R15, R25.reuse, R17, 0x4 ;  /* 0x00000011190f7211 */ /* 0x040fe400078e20ff */
[----:B------:R-:W-:Y:S01]  /*1020*/  LEA R94, P6, R18, R83, 0x1 ;  /* 0x00000053125e7211 */ /* 0x000fe200078c08ff */
[----:B------:R-:W-:Y:S01]  /*1030*/  IMAD R20, R2, R25, RZ ;  /* 0x0000001902147224 */ /* 0x000fe200078e02ff */
[----:B------:R-:W-:Y:S01]  /*1040*/  LEA R88, P4, R16, R83, 0x1 ;  /* 0x0000005310587211 */ /* 0x000fe200078808ff */
[----:B------:R-:W-:Y:S01]  /*1050*/  IMAD R2, R25, 0x20, R15 ;  /* 0x0000002019027824 */ /* 0x000fe200078e020f */
[----:B------:R-:W-:Y:S02]  /*1060*/  LEA.HI.X.SX32 R95, R18, R21, 0x1, P6 ;  /* 0x00000015125f7211 */ /* 0x000fe400030f0eff */
[-C--:B------:R-:W-:Y:S01]  /*1070*/  LEA R92, P5, R17, R83.reuse, 0x1 ;  /* 0x00000053115c7211 */ /* 0x080fe200078a08ff */
[----:B------:R-:W-:Y:S01]  /*1080*/  IMAD R18, R25, 0x10, R2 ;  /* 0x0000001019127824 */ /* 0x000fe200078e0202 */
[----:B------:R-:W-:-:S02]  /*1090*/  LEA R90, P6, R15, R83, 0x1 ;  /* 0x000000530f5a7211 */ /* 0x000fc400078c08ff */
[----:B------:R-:W-:Y:S02]  /*10a0*/  LEA.HI.X.SX32 R89, R16, R21, 0x1, P4 ;  /* 0x0000001510597211 */ /* 0x000fe400020f0eff */
[----:B------:R-:W-:Y:S02]  /*10b0*/  LEA R16, R25, R18, 0x4 ;  /* 0x0000001219107211 */ /* 0x000fe400078e20ff */
[----:B------:R-:W-:Y:S02]  /*10c0*/  CS2R R24, SRZ ;  /* 0x0000000000187805 */ /* 0x000fe4000001ff00 */
[----:B------:R-:W-:Y:S02]  /*10d0*/  LEA R80, P3, R20, R83, 0x1 ;  /* 0x0000005314507211 */ /* 0x000fe400078608ff */
[-C--:B------:R-:W-:Y:S02]  /*10e0*/  LEA.HI.X.SX32 R93, R17, R21.reuse, 0x1, P5 ;  /* 0x00000015115d7211 */ /* 0x080fe400028f0eff */
[----:B------:R-:W-:-:S02]  /*10f0*/  LEA.HI.X.SX32 R91, R15, R21, 0x1, P6 ;  /* 0x000000150f5b7211 */ /* 0x000fc400030f0eff */
[-C--:B------:R-:W-:Y:S02]  /*1100*/  LEA R84, P5, R18, R83.reuse, 0x1 ;  /* 0x0000005312547211 */ /* 0x080fe400078a08ff */
[-C--:B------:R-:W-:Y:S02]  /*1110*/  LEA R82, P6, R16, R83.reuse, 0x1 ;  /* 0x0000005310527211 */ /* 0x080fe400078c08ff */
[----:B------:R-:W-:Y:S02]  /*1120*/  LEA R86, P4, R2, R83, 0x1 ;  /* 0x0000005302567211 */ /* 0x000fe400078808ff */
[-C--:B------:R-:W-:Y:S02]  /*1130*/  LEA.HI.X.SX32 R81, R20, R21.reuse, 0x1, P3 ;  /* 0x0000001514517211 */ /* 0x080fe400018f0eff */
[-C--:B------:R-:W-:Y:S02]  /*1140*/  LEA.HI.X.SX32 R85, R18, R21.reuse, 0x1, P5 ;  /* 0x0000001512557211 */ /* 0x080fe400028f0eff */
[----:B------:R-:W-:-:S02]  /*1150*/  LEA.HI.X.SX32 R83, R16, R21, 0x1, P6 ;  /* 0x0000001510537211 */ /* 0x000fc400030f0eff */
[----:B------:R-:W-:Y:S02]  /*1160*/  CS2R R16, SRZ ;  /* 0x0000000000107805 */ /* 0x000fe4000001ff00 */
[C---:B------:R-:W-:Y:S02]  /*1170*/  ISETP.GE.U32.AND P3, PT, R14.reuse, 0x40, PT ;  /* 0x000000400e00780c */ /* 0x040fe40003f66070 */
[C---:B------:R-:W-:Y:S02]  /*1180*/  ISETP.LT.U32.AND P1, PT, R14.reuse, 0x40, !P1 ;  /* 0x000000400e00780c */ /* 0x040fe40004f21070 */
[----:B------:R-:W-:Y:S02]  /*1190*/  ISETP.LT.U32.AND P0, PT, R14, 0x40, !P0 ;  /* 0x000000400e00780c */ /* 0x000fe40004701070 */
[----:B------:R-:W-:Y:S02]  /*11a0*/  LEA.HI.X.SX32 R87, R2, R21, 0x1, P4 ;  /* 0x0000001502577211 */ /* 0x000fe400020f0eff */
[----:B------:R-:W-:-:S02]  /*11b0*/  LEA R14, R14, UR6, 0x2 ;  /* 0x000000060e0e7c11 */ /* 0x000fc4000f8e10ff */
[----:B------:R-:W-:Y:S02]  /*11c0*/  MOV R76, 0xff800000 ;  /* 0xff800000004c7802 */ /* 0x000fe40000000f00 */
[----:B------:R-:W-:Y:S02]  /*11d0*/  MOV R115, 0x3f800000 ;  /* 0x3f80000000737802 */ /* 0x000fe40000000f00 */
[C---:B------:R-:W-:Y:S02]  /*11e0*/  LOP3.LUT R72, R73.reuse, 0x20, RZ, 0x3c, !PT ;  /* 0x0000002049487812 */ /* 0x040fe400078e3cff */
[C---:B------:R-:W-:Y:S02]  /*11f0*/  LOP3.LUT R71, R73.reuse, 0x40, RZ, 0x3c, !PT ;  /* 0x0000004049477812 */ /* 0x040fe400078e3cff */
[----:B------:R-:W-:Y:S02]  /*1200*/  LOP3.LUT R70, R73, 0x60, RZ, 0x3c, !PT ;  /* 0x0000006049467812 */ /* 0x000fe400078e3cff */
[----:B------:R-:W-:-:S02]  /*1210*/  LOP3.LUT R18, R19, 0x40, RZ, 0x3c, !PT ;  /* 0x0000004013127812 */ /* 0x000fc400078e3cff */
[----:B01----:R-:W-:-:S07]  /*1220*/  LOP3.LUT R68, R69, 0x20, RZ, 0x3c, !PT ;  /* 0x0000002045447812 */ /* 0x003fce00078e3cff */
.L_x_1:
[----:B------:R-:W-:-:S04]  /*1230*/  IMAD.WIDE R46, R16, 0x2, R110 ;  /* 0x00000002102e7825 */ /* 0x000fc800078e026e */
[C---:B------:R-:W-:Y:S02]  /*1240*/  IMAD.WIDE R50, R16.reuse, 0x2, R102 ;  /* 0x0000000210327825 */ /* 0x040fe400078e0266 */
[----:B------:R-:W2:Y:S02]  /*1250*/  LDG.E.U16 R46, desc[UR10][R46.64] ;  /* 0x0000000a2e2e7981 */ /* 0x000ea4000c1e1500 */
[C---:B------:R-:W-:Y:S02]  /*1260*/  IMAD.WIDE R20, R16.reuse, 0x2, R100 ;  /* 0x0000000210147825 */ /* 0x040fe400078e0264 */
[----:B------:R-:W3:Y:S02]  /*1270*/  LDG.E.U16 R52, desc[UR10][R50.64] ;  /* 0x0000000a32347981 */ /* 0x000ee4000c1e1500 */
[C---:B------:R-:W-:Y:S02]  /*1280*/  IMAD.WIDE R48, R16.reuse, 0x2, R108 ;  /* 0x0000000210307825 */ /* 0x040fe400078e026c */
[----:B------:R-:W4:Y:S02]  /*1290*/  LDG.E.U16 R21, desc[UR10][R20.64] ;  /* 0x0000000a14157981 */ /* 0x000f24000c1e1500 */
[----:B------:R-:W-:-:S02]  /*12a0*/  IMAD.WIDE R22, R16, 0x2, R106 ;  /* 0x0000000210167825 */ /* 0x000fc400078e026a */
[----:B------:R-:W5:Y:S02]  /*12b0*/  LDG.E.U16 R53, desc[UR10][R48.64] ;  /* 0x0000000a30357981 */ /* 0x000f64000c1e1500 */
[C---:B------:R-:W-:Y:S02]  /*12c0*/  IMAD.WIDE R40, R16.reuse, 0x2, R98 ;  /* 0x0000000210287825 */ /* 0x040fe400078e0262 */
[----:B------:R-:W5:Y:S02]  /*12d0*/  LDG.E.U16 R22, desc[UR10][R22.64] ;  /* 0x0000000a16167981 */ /* 0x000f64000c1e1500 */
[C---:B------:R-:W-:Y:S02]  /*12e0*/  IMAD.WIDE R44, R16.reuse, 0x2, R96 ;  /* 0x00000002102c7825 */ /* 0x040fe400078e0260 */
[----:B------:R-:W5:Y:S02]  /*12f0*/  LDG.E.U16 R116, desc[UR10][R40.64] ;  /* 0x0000000a28747981 */ /* 0x000f64000c1e1500 */
[----:B------:R-:W-:-:S02]  /*1300*/  IMAD.WIDE R42, R16, 0x2, R104 ;  /* 0x00000002102a7825 */ /* 0x000fc400078e0268 */
[----:B------:R-:W5:Y:S04]  /*1310*/  LDG.E.U16 R45, desc[UR10][R44.64] ;  /* 0x0000000a2c2d7981 */ /* 0x000f68000c1e1500 */
[----:B------:R-:W5:Y:S01]  /*1320*/  LDG.E.U16 R47, desc[UR10][R42.64] ;  /* 0x0000000a2a2f7981 */ /* 0x000f62000c1e1500 */
[----:B------:R-:W-:Y:S06]  /*1330*/  BAR.SYNC.DEFER_BLOCKING 0x0 ;  /* 0x0000000000007b1d */ /* 0x000fec0000010000 */
[----:B--2---:R-:W-:Y:S04]  /*1340*/  STS.U16 [R73+UR6+0x2000], R46 ;  /* 0x0020002e49007988 */ /* 0x004fe80008000406 */
[----:B---3--:R-:W-:Y:S04]  /*1350*/  STS.U16 [R73+UR6+0x2800], R52 ;  /* 0x0028003449007988 */ /* 0x008fe80008000406 */
[----:B----4-:R-:W-:Y:S04]  /*1360*/  STS.U16 [R72+UR6+0x2a00], R21 ;  /* 0x002a001548007988 */ /* 0x010fe80008000406 */
[----:B-----5:R-:W-:Y:S04]  /*1370*/  STS.U16 [R72+UR6+0x2200], R53 ;  /* 0x0022003548007988 */ /* 0x020fe80008000406 */
[----:B------:R-:W-:Y:S04]  /*1380*/  STS.U16 [R71+UR6+0x2400], R22 ;  /* 0x0024001647007988 */ /* 0x000fe80008000406 */
[----:B------:R-:W-:Y:S04]  /*1390*/  STS.U16 [R71+UR6+0x2c00], R116 ;  /* 0x002c007447007988 */ /* 0x000fe80008000406 */
[----:B------:R-:W-:Y:S04]  /*13a0*/  STS.U16 [R70+UR6+0x2e00], R45 ;  /* 0x002e002d46007988 */ /* 0x000fe80008000406 */
[----:B------:R-:W-:Y:S01]  /*13b0*/  STS.U16 [R70+UR6+0x2600], R47 ;  /* 0x0026002f46007988 */ /* 0x000fe20008000406 */
[----:B------:R-:W-:Y:S06]  /*13c0*/  BAR.SYNC.DEFER_BLOCKING 0x0 ;  /* 0x0000000000007b1d */ /* 0x000fec0000010000 */
[----:B------:R-:W-:Y:S04]  /*13d0*/  LDSM.16.MT88.4 R60, [R69+UR6] ;  /* 0x00000006453c783b */ /* 0x000fe80008004200 */
[----:B------:R-:W0:Y:S04]  /*13e0*/  LDSM.16.M88.4 R48, [R19+UR6+0x2000] ;  /* 0x002000061330783b */ /* 0x000e280008000200 */
[----:B------:R-:W1:Y:S04]  /*13f0*/  LDSM.16.MT88.4 R56, [R68+UR6] ;  /* 0x000000064438783b */ /* 0x000e680008004200 */
[----:B------:R-:W2:Y:S04]  /*1400*/  LDSM.16.MT88.4 R40, [R69+UR6+0x400] ;  /* 0x000400064528783b */ /* 0x000ea80008004200 */
[----:B------:R-:W3:Y:S04]  /*1410*/  LDSM.16.MT88.4 R52, [R68+UR6+0x400] ;  /* 0x000400064434783b */ /* 0x000ee80008004200 */
[----:B------:R-:W-:Y:S04]  /*1420*/  LDSM.16.MT88.4 R64, [R69+UR6+0x800] ;  /* 0x000800064540783b */ /* 0x000fe80008004200 */
[----:B------:R-:W4:Y:S04]  /*1430*/  LDSM.16.M88.4 R20, [R18+UR6+0x2000] ;  /* 0x002000061214783b */ /* 0x000f280008000200 */
[----:B------:R-:W5:Y:S01]  /*1440*/  LDSM.16.MT88.4 R44, [R68+UR6+0x800] ;  /* 0x00080006442c783b */ /* 0x000f620008004200 */
[-C--:B0-----:R-:W-:Y:S08]  /*1450*/  HMMA.16816.F32.BF16 R60, R60, R48.reuse, RZ ;  /* 0x000000303c3c723c */ /* 0x081ff000000418ff */
[----:B-1----:R-:W-:-:S12]  /*1460*/  HMMA.16816.F32.BF16 R56, R56, R48, RZ ;  /* 0x000000303838723c */ /* 0x002fd800000418ff */
[-C--:B--2---:R-:W-:Y:S01]  /*1470*/  HMMA.16816.F32.BF16 R40, R40, R50.reuse, R60 ;  /* 0x000000322828723c */ /* 0x084fe2000004183c */
[----:B------:R-:W0:Y:S07]  /*1480*/  LDSM.16.MT88.4 R60, [R69+UR6+0xc00] ;  /* 0x000c0006453c783b */ /* 0x000e2e0008004200 */
[----:B---3--:R-:W-:Y:S01]  /*1490*/  HMMA.16816.F32.BF16 R48, R52, R50, R56 ;  /* 0x000000323430723c */ /* 0x008fe20000041838 */
[----:B------:R-:W1:Y:S04]  /*14a0*/  LDSM.16.MT88.4 R56, [R68+UR6+0xc00] ;  /* 0x000c00064438783b */ /* 0x000e680008004200 */
[----:B------:R-:W-:Y:S07]  /*14b0*/  LDSM.16.MT88.4 R52, [R69+UR6+0x1000] ;  /* 0x001000064534783b */ /* 0x000fee0008004200 */
[-C--:B----4-:R-:W-:Y:S01]  /*14c0*/  HMMA.16816.F32.BF16 R64, R64, R20.reuse, R40 ;  /* 0x000000144040723c */ /* 0x090fe20000041828 */
[----:B------:R-:W2:Y:S07]  /*14d0*/  LDSM.16.M88.4 R40, [R19+UR6+0x2080] ;  /* 0x002080061328783b */ /* 0x000eae0008000200 */
[----:B-----5:R-:W-:Y:S01]  /*14e0*/  HMMA.16816.F32.BF16 R44, R44, R20, R48 ;  /* 0x000000142c2c723c */ /* 0x020fe20000041830 */
[----:B------:R-:W3:Y:S11]  /*14f0*/  LDSM.16.MT88.4 R48, [R68+UR6+0x1000] ;  /* 0x001000064430783b */ /* 0x000ef60008004200 */
[-C--:B0-----:R-:W-:Y:S01]  /*1500*/  HMMA.16816.F32.BF16 R60, R60, R22.reuse, R64 ;  /* 0x000000163c3c723c */ /* 0x081fe20000041840 */
[----:B------:R-:W0:Y:S07]  /*1510*/  LDSM.16.MT88.4 R64, [R69+UR6+0x1400] ;  /* 0x001400064540783b */ /* 0x000e2e0008004200 */
[----:B-1----:R-:W-:Y:S01]  /*1520*/  HMMA.16816.F32.BF16 R44, R56, R22, R44 ;  /* 0x00000016382c723c */ /* 0x002fe2000004182c */
[----:B------:R-:W1:Y:S04]  /*1530*/  LDSM.16.MT88.4 R20, [R68+UR6+0x1400] ;  /* 0x001400064414783b */ /* 0x000e680008004200 */
[----:B------:R-:W-:Y:S07]  /*1540*/  LDSM.16.M88.4 R56, [R18+UR6+0x2080] ;  /* 0x002080061238783b */ /* 0x000fee0008000200 */
[-C--:B--2---:R-:W-:Y:S01]  /*1550*/  HMMA.16816.F32.BF16 R60, R52, R40.reuse, R60 ;  /* 0x00000028343c723c */ /* 0x084fe2000004183c */
[----:B------:R-:W2:Y:S07]  /*1560*/  LDSM.16.MT88.4 R52, [R69+UR6+0x1800] ;  /* 0x001800064534783b */ /* 0x000eae0008004200 */
[----:B---3--:R-:W-:Y:S01]  /*1570*/  HMMA.16816.F32.BF16 R44, R48, R40, R44 ;  /* 0x00000028302c723c */ /* 0x008fe2000004182c */
[----:B------:R-:W3:Y:S11]  /*1580*/  LDSM.16.MT88.4 R48, [R68+UR6+0x1800] ;  /* 0x001800064430783b */ /* 0x000ef60008004200 */
[-C--:B0-----:R-:W-:Y:S01]  /*1590*/  HMMA.16816.F32.BF16 R60, R64, R42.reuse, R60 ;  /* 0x0000002a403c723c */ /* 0x081fe2000004183c */
[----:B------:R-:W0:Y:S07]  /*15a0*/  LDSM.16.MT88.4 R64, [R69+UR6+0x1c00] ;  /* 0x001c00064540783b */ /* 0x000e2e0008004200 */
[----:B-1----:R-:W-:Y:S01]  /*15b0*/  HMMA.16816.F32.BF16 R20, R20, R42, R44 ;  /* 0x0000002a1414723c */ /* 0x002fe2000004182c */
[----:B------:R-:W1:Y:S11]  /*15c0*/  LDSM.16.MT88.4 R40, [R68+UR6+0x1c00] ;  /* 0x001c00064428783b */ /* 0x000e760008004200 */
[-C--:B--2---:R-:W-:Y:S01]  /*15d0*/  HMMA.16816.F32.BF16 R52, R52, R56.reuse, R60 ;  /* 0x000000383434723c */ /* 0x084fe2000004183c */
[----:B------:R-:W-:Y:S07]  /*15e0*/  BAR.SYNC.DEFER_BLOCKING 0x0 ;  /* 0x0000000000007b1d */ /* 0x000fee0000010000 */
[----:B---3--:R-:W-:-:S12]  /*15f0*/  HMMA.16816.F32.BF16 R20, R48, R56, R20 ;  /* 0x000000383014723c */ /* 0x008fd80000041814 */
[-C--:B0-----:R-:W-:Y:S08]  /*1600*/  HMMA.16816.F32.BF16 R52, R64, R58.reuse, R52 ;  /* 0x0000003a4034723c */ /* 0x081ff00000041834 */
[----:B-1----:R-:W-:Y:S11]  /*1610*/  HMMA.16816.F32.BF16 R20, R40, R58, R20 ;  /* 0x0000003a2814723c */ /* 0x002ff60000041814 */
[----:B------:R-:W-:Y:S01]  /*1620*/  FMUL R40, R52, UR9 ;  /* 0x0000000934287c20 */ /* 0x000fe20008400000 */
[----:B------:R-:W-:Y:S01]  /*1630*/  FMUL R41, R53, UR9 ;  /* 0x0000000935297c20 */ /* 0x000fe20008400000 */
[----:B------:R-:W-:Y:S01]  /*1640*/  FMUL R42, R54, UR9 ;  /* 0x00000009362a7c20 */ /* 0x000fe20008400000 */
[----:B------:R-:W-:-:S05]  /*1650*/  FMUL R43, R55, UR9 ;  /* 0x00000009372b7c20 */ /* 0x000fca0008400000 */
[----:B------:R-:W-:Y:S01]  /*1660*/  FMUL R44, R20, UR9 ;  /* 0x00000009142c7c20 */ /* 0x000fe20008400000 */
[----:B------:R-:W-:Y:S01]  /*1670*/  FMUL R45, R21, UR9 ;  /* 0x00000009152d7c20 */ /* 0x000fe20008400000 */
[----:B------:R-:W-:Y:S01]  /*1680*/  FMUL R46, R22, UR9 ;  /* 0x00000009162e7c20 */ /* 0x000fe20008400000 */
[----:B------:R-:W-:Y:S01]  /*1690*/  FMUL R47, R23, UR9 ;  /* 0x00000009172f7c20 */ /* 0x000fe20008400000 */
[----:B------:R-:W-:Y:S02]  /*16a0*/  FMNMX R40, R40, R41, !PT ;  /* 0x0000002928287209 */ /* 0x000fe40007800000 */
[----:B------:R-:W-:Y:S02]  /*16b0*/  FMNMX R42, R42, R43, !PT ;  /* 0x0000002b2a2a7209 */ /* 0x000fe40007800000 */
[----:B------:R-:W-:Y:S02]  /*16c0*/  FMNMX R44, R44, R45, !PT ;  /* 0x0000002d2c2c7209 */ /* 0x000fe40007800000 */
[----:B------:R-:W-:Y:S01]  /*16d0*/  FMNMX R46, R46, R47, !PT ;  /* 0x0000002f2e2e7209 */ /* 0x000fe20007800000 */
[----:B------:R-:W0:Y:S04]  /*16e0*/  SHFL.BFLY PT, R41, R40, 0x2, 0x1f ;  /* 0x0c401f0028297f89 */ /* 0x000e2800000e0000 */
[----:B------:R-:W1:Y:S04]  /*16f0*/  SHFL.BFLY PT, R43, R42, 0x2, 0x1f ;  /* 0x0c401f002a2b7f89 */ /* 0x000e6800000e0000 */
[----:B------:R-:W2:Y:S04]  /*1700*/  SHFL.BFLY PT, R45, R44, 0x2, 0x1f ;  /* 0x0c401f002c2d7f89 */ /* 0x000ea800000e0000 */
[----:B------:R-:W3:Y:S01]  /*1710*/  SHFL.BFLY PT, R47, R46, 0x2, 0x1f ;  /* 0x0c401f002e2f7f89 */ /* 0x000ee200000e0000 */
[----:B0-----:R-:W-:-:S02]  /*1720*/  FMNMX R41, R40, R41, !PT ;  /* 0x0000002928297209 */ /* 0x001fc40007800000 */
[----:B-1----:R-:W-:Y:S02]  /*1730*/  FMNMX R43, R42, R43, !PT ;  /* 0x0000002b2a2b7209 */ /* 0x002fe40007800000 */
[----:B--2---:R-:W-:Y:S02]  /*1740*/  FMNMX R45, R44, R45, !PT ;  /* 0x0000002d2c2d7209 */ /* 0x004fe40007800000 */
[----:B---3--:R-:W-:Y:S01]  /*1750*/  FMNMX R47, R46, R47, !PT ;  /* 0x0000002f2e2f7209 */ /* 0x008fe20007800000 */
        /* <DEDUP_REMOVED lines=8> */
[----:B------:R-:W-:Y:S04]  /*17e0*/  @P1 STS [R9+0x2000], R48 ;  /* 0x0020003009001388 */ /* 0x000fe80000000800 */
[----:B------:R-:W-:Y:S04]  /*17f0*/  @P1 STS [R9+0x2040], R50 ;  /* 0x0020403209001388 */ /* 0x000fe80000000800 */
[----:B------:R-:W-:Y:S04]  /*1800*/  @P1 STS [R9+0x2080], R56 ;  /* 0x0020803809001388 */ /* 0x000fe80000000800 */
[----:B------:R-:W-:Y:S01]  /*1810*/  @P1 STS [R9+0x20c0], R40 ;  /* 0x0020c02809001388 */ /* 0x000fe20000000800 */
[----:B------:R-:W-:Y:S06]  /*1820*/  BAR.SYNC.DEFER_BLOCKING 0x0 ;  /* 0x0000000000007b1d */ /* 0x000fec0000010000 */
[----:B------:R-:W0:Y:S04]  /*1830*/  @!P3 LDS R15, [R14+0x2000] ;  /* 0x002000000e0fb984 */ /* 0x000e280000000800 */
[----:B0-----:R-:W0:Y:S02]  /*1840*/  SHFL.BFLY PT, R42, R15, 0x1, 0x1f ;  /* 0x0c201f000f2a7f89 */ /* 0x001e2400000e0000 */
[----:B0-----:R-:W-:-:S05]  /*1850*/  FMNMX R41, R15, R42, !PT ;  /* 0x0000002a0f297209 */ /* 0x001fca0007800000 */
[----:B------:R-:W-:Y:S01]  /*1860*/  @P0 STS [R14+0x2000], R41 ;  /* 0x002000290e000388 */ /* 0x000fe20000000800 */
[----:B------:R-:W-:Y:S06]  /*1870*/  BAR.SYNC.DEFER_BLOCKING 0x0 ;  /* 0x0000000000007b1d */ /* 0x000fec0000010000 */
[----:B------:R-:W0:Y:S04]  /*1880*/  LDS R59, [R8+UR6+0x2000] ;  /* 0x00200006083b7984 */ /* 0x000e280008000800 */
[----:B------:R-:W1:Y:S04]  /*1890*/  LDS R58, [R8+UR6+0x2040] ;  /* 0x00204006083a7984 */ /* 0x000e680008000800 */
[----:B------:R-:W2:Y:S04]  /*18a0*/  LDS R61, [R8+UR6+0x2080] ;  /* 0x00208006083d7984 */ /* 0x000ea80008000800 */
[----:B------:R-:W3:Y:S01]  /*18b0*/  LDS R60, [R8+UR6+0x20c0] ;  /* 0x0020c006083c7984 */ /* 0x000ee20008000800 */
[----:B0-----:R-:W-:-:S02]  /*18c0*/  FMNMX R59, R59, R78, !PT ;  /* 0x0000004e3b3b7209 */ /* 0x001fc40007800000 */
[----:B-1----:R-:W-:Y:S02]  /*18d0*/  FMNMX R58, R58, R77, !PT ;  /* 0x0000004d3a3a7209 */ /* 0x002fe40007800000 */
[----:B--2---:R-:W-:Y:S02]  /*18e0*/  FMNMX R61, R61, R76, !PT ;  /* 0x0000004c3d3d7209 */ /* 0x004fe40007800000 */
[----:B---3--:R-:W-:Y:S01]  /*18f0*/  FMNMX R60, R60, R75, !PT ;  /* 0x0000004b3c3c7209 */ /* 0x008fe20007800000 */
[--C-:B------:R-:W-:Y:S01]  /*1900*/  FFMA R52, R52, UR9, -R59.reuse ;  /* 0x0000000934347c23 */ /* 0x100fe2000800083b */
[----:B------:R-:W-:Y:S01]  /*1910*/  FFMA R53, R53, UR9, -R59 ;  /* 0x0000000935357c23 */ /* 0x000fe2000800083b */
[--C-:B------:R-:W-:Y:S01]  /*1920*/  FFMA R54, R54, UR9, -R58.reuse ;  /* 0x0000000936367c23 */ /* 0x100fe2000800083a */
[----:B------:R-:W-:Y:S01]  /*1930*/  FFMA R55, R55, UR9, -R58 ;  /* 0x0000000937377c23 */ /* 0x000fe2000800083a */
[--C-:B------:R-:W-:Y:S01]  /*1940*/  FFMA R20, R20, UR9, -R61.reuse ;  /* 0x0000000914147c23 */ /* 0x100fe2000800083d */
[----:B------:R-:W-:Y:S01]  /*1950*/  FFMA R21, R21, UR9, -R61 ;  /* 0x0000000915157c23 */ /* 0x000fe2000800083d */
[--C-:B------:R-:W-:Y:S01]  /*1960*/  FFMA R22, R22, UR9, -R60.reuse ;  /* 0x0000000916167c23 */ /* 0x100fe2000800083c */
[----:B------:R-:W-:Y:S01]  /*1970*/  FFMA R23, R23, UR9, -R60 ;  /* 0x0000000917177c23 */ /* 0x000fe2000800083c */
[----:B------:R-:W-:Y:S01]  /*1980*/  FMUL R52, R52, 1.4426950216293334961 ;  /* 0x3fb8aa3b34347820 */ /* 0x000fe20000400000 */
[----:B------:R-:W-:Y:S01]  /*1990*/  FMUL R53, R53, 1.4426950216293334961 ;  /* 0x3fb8aa3b35357820 */ /* 0x000fe20000400000 */
[----:B------:R-:W-:Y:S01]  /*19a0*/  FMUL R54, R54, 1.4426950216293334961 ;  /* 0x3fb8aa3b36367820 */ /* 0x000fe20000400000 */
[----:B------:R-:W-:Y:S01]  /*19b0*/  FMUL R55, R55, 1.4426950216293334961 ;  /* 0x3fb8aa3b37377820 */ /* 0x000fe20000400000 */
[----:B------:R-:W-:Y:S01]  /*19c0*/  FMUL R20, R20, 1.4426950216293334961 ;  /* 0x3fb8aa3b14147820 */ /* 0x000fe20000400000 */
[----:B------:R-:W-:Y:S01]  /*19d0*/  FMUL R21, R21, 1.4426950216293334961 ;  /* 0x3fb8aa3b15157820 */ /* 0x000fe20000400000 */
[----:B------:R-:W-:Y:S01]  /*19e0*/  FMUL R22, R22, 1.4426950216293334961 ;  /* 0x3fb8aa3b16167820 */ /* 0x000fe20000400000 */
[----:B------:R-:W-:Y:S01]  /*19f0*/  FMUL R23, R23, 1.4426950216293334961 ;  /* 0x3fb8aa3b17177820 */ /* 0x000fe20000400000 */
[----:B------:R-:W-:Y:S01]  /*1a00*/  MUFU.EX2 R56, R52 ;  /* 0x0000003400387308 */ /* 0x000fe20000000800 */
[----:B------:R-:W-:Y:S07]  /*1a10*/  BAR.SYNC.DEFER_BLOCKING 0x0 ;  /* 0x0000000000007b1d */ /* 0x000fee0000010000 */
[----:B------:R-:W0:Y:S08]  /*1a20*/  MUFU.EX2 R57, R53 ;  /* 0x0000003500397308 */ /* 0x000e300000000800 */
[----:B------:R-:W-:Y:S08]  /*1a30*/  MUFU.EX2 R62, R54 ;  /* 0x00000036003e7308 */ /* 0x000ff00000000800 */
[----:B------:R-:W1:Y:S08]  /*1a40*/  MUFU.EX2 R63, R55 ;  /* 0x00000037003f7308 */ /* 0x000e700000000800 */
[----:B------:R-:W-:Y:S08]  /*1a50*/  MUFU.EX2 R64, R20 ;  /* 0x0000001400407308 */ /* 0x000ff00000000800 */
[----:B------:R-:W2:Y:S08]  /*1a60*/  MUFU.EX2 R65, R21 ;  /* 0x0000001500417308 */ /* 0x000eb00000000800 */
[----:B------:R-:W-:Y:S08]  /*1a70*/  MUFU.EX2 R66, R22 ;  /* 0x0000001600427308 */ /* 0x000ff00000000800 */
[----:B------:R-:W3:Y:S01]  /*1a80*/  MUFU.EX2 R67, R23 ;  /* 0x0000001700437308 */ /* 0x000ee20000000800 */
[----:B0-----:R-:W-:Y:S01]  /*1a90*/  FADD R40, R56, R57 ;  /* 0x0000003938287221 */ /* 0x001fe20000000000 */
[----:B-1----:R-:W-:Y:S01]  /*1aa0*/  FADD R41, R62, R63 ;  /* 0x0000003f3e297221 */ /* 0x002fe20000000000 */
[----:B--2---:R-:W-:-:S03]  /*1ab0*/  FADD R20, R64, R65 ;  /* 0x0000004140147221 */ /* 0x004fc60000000000 */
[----:B------:R-:W0:Y:S04]  /*1ac0*/  SHFL.BFLY PT, R43, R40, 0x2, 0x1f ;  /* 0x0c401f00282b7f89 */ /* 0x000e2800000e0000 */
[----:B------:R-:W1:Y:S01]  /*1ad0*/  SHFL.BFLY PT, R44, R41, 0x2, 0x1f ;  /* 0x0c401f00292c7f89 */ /* 0x000e6200000e0000 */
[----:B---3--:R-:W-:-:S03]  /*1ae0*/  FADD R42, R66, R67 ;  /* 0x00000043422a7221 */ /* 0x008fc60000000000 */
[----:B------:R-:W2:Y:S04]  /*1af0*/  SHFL.BFLY PT, R21, R20, 0x2, 0x1f ;  /* 0x0c401f0014157f89 */ /* 0x000ea800000e0000 */
[----:B------:R-:W3:Y:S01]  /*1b00*/  SHFL.BFLY PT, R45, R42, 0x2, 0x1f ;  /* 0x0c401f002a2d7f89 */ /* 0x000ee200000e0000 */
[----:B0-----:R-:W-:Y:S01]  /*1b10*/  FADD R43, R40, R43 ;  /* 0x0000002b282b7221 */ /* 0x001fe20000000000 */
[----:B-1----:R-:W-:-:S04]  /*1b20*/  FADD R44, R41, R44 ;  /* 0x0000002c292c7221 */ /* 0x002fc80000000000 */
[----:B------:R-:W0:Y:S01]  /*1b30*/  SHFL.BFLY PT, R22, R43, 0x1, 0x1f ;  /* 0x0c201f002b167f89 */ /* 0x000e2200000e0000 */
[----:B--2---:R-:W-:Y:S01]  /*1b40*/  FADD R23, R20, R21 ;  /* 0x0000001514177221 */ /* 0x004fe20000000000 */
[----:B---3--:R-:W-:Y:S02]  /*1b50*/  FADD R45, R42, R45 ;  /* 0x0000002d2a2d7221 */ /* 0x008fe40000000000 */
[----:B------:R-:W1:Y:S04]  /*1b60*/  SHFL.BFLY PT, R21, R44, 0x1, 0x1f ;  /* 0x0c201f002c157f89 */ /* 0x000e6800000e0000 */
[----:B------:R-:W2:Y:S04]  /*1b70*/  SHFL.BFLY PT, R46, R23, 0x1, 0x1f ;  /* 0x0c201f00172e7f89 */ /* 0x000ea800000e0000 */
[----:B------:R-:W3:Y:S01]  /*1b80*/  SHFL.BFLY PT, R40, R45, 0x1, 0x1f ;  /* 0x0c201f002d287f89 */ /* 0x000ee200000e0000 */
[----:B0-----:R-:W-:-:S05]  /*1b90*/  FADD R22, R43, R22 ;  /* 0x000000162b167221 */ /* 0x001fca0000000000 */
[----:B------:R-:W-:Y:S01]  /*1ba0*/  @P1 STS [R9+0x2000], R22 ;  /* 0x0020001609001388 */ /* 0x000fe20000000800 */
[----:B-1----:R-:W-:Y:S01]  /*1bb0*/  FADD R20, R44, R21 ;  /* 0x000000152c147221 */ /* 0x002fe20000000000 */
[----:B--2---:R-:W-:Y:S01]  /*1bc0*/  FADD R42, R23, R46 ;  /* 0x0000002e172a7221 */ /* 0x004fe20000000000 */
[----:B---3--:R-:W-:-:S03]  /*1bd0*/  FADD R40, R45, R40 ;  /* 0x000000282d287221 */ /* 0x008fc60000000000 */
[----:B------:R-:W-:Y:S04]  /*1be0*/  @P1 STS [R9+0x2040], R20 ;  /* 0x0020401409001388 */ /* 0x000fe80000000800 */
[----:B------:R-:W-:Y:S04]  /*1bf0*/  @P1 STS [R9+0x2080], R42 ;  /* 0x0020802a09001388 */ /* 0x000fe80000000800 */
[----:B------:R-:W-:Y:S01]  /*1c00*/  @P1 STS [R9+0x20c0], R40 ;  /* 0x0020c02809001388 */ /* 0x000fe20000000800 */
[----:B------:R-:W-:Y:S06]  /*1c10*/  BAR.SYNC.DEFER_BLOCKING 0x0 ;  /* 0x0000000000007b1d */ /* 0x000fec0000010000 */
[----:B------:R-:W0:Y:S04]  /*1c20*/  @!P3 LDS R2, [R14+0x2000] ;  /* 0x002000000e02b984 */ /* 0x000e280000000800 */
[----:B0-----:R-:W0:Y:S02]  /*1c30*/  SHFL.BFLY PT, R21, R2, 0x1, 0x1f ;  /* 0x0c201f0002157f89 */ /* 0x001e2400000e0000 */
[----:B0-----:R-:W-:-:S05]  /*1c40*/  FADD R21, R2, R21 ;  /* 0x0000001502157221 */ /* 0x001fca0000000000 */
[----:B------:R0:W-:Y:S01]  /*1c50*/  @P0 STS [R14+0x2000], R21 ;  /* 0x002000150e000388 */ /* 0x0001e20000000800 */
[----:B------:R-:W-:Y:S01]  /*1c60*/  BAR.SYNC.DEFER_BLOCKING 0x0 ;  /* 0x0000000000007b1d */ /* 0x000fe20000010000 */
[----:B------:R-:W-:-:S04]  /*1c70*/  IMAD.WIDE R44, R17, 0x2, R90 ;  /* 0x00000002112c7825 */ /* 0x000fc800078e025a */
[----:B------:R-:W-:-:S04]  /*1c80*/  IMAD.WIDE R46, R17, 0x2, R88 ;  /* 0x00000002112e7825 */ /* 0x000fc800078e0258 */
[----:B------:R-:W-:-:S04]  /*1c90*/  IMAD.WIDE R42, R17, 0x2, R86 ;  /* 0x00000002112a7825 */ /* 0x000fc800078e0256 */
[----:B------:R-:W-:-:S04]  /*1ca0*/  IMAD.WIDE R50, R17, 0x2, R94 ;  /* 0x0000000211327825 */ /* 0x000fc800078e025e */
[----:B------:R-:W-:-:S04]  /*1cb0*/  IMAD.WIDE R48, R17, 0x2, R92 ;  /* 0x0000000211307825 */ /* 0x000fc800078e025c */
[C---:B------:R-:W-:Y:S01]  /*1cc0*/  IMAD.WIDE R40, R17.reuse, 0x2, R84 ;  /* 0x0000000211287825 */ /* 0x040fe200078e0254 */
[----:B------:R-:W2:Y:S03]  /*1cd0*/  LDG.E.U16 R116, desc[UR10][R50.64] ;  /* 0x0000000a32747981 */ /* 0x000ea6000c1e1500 */
[C---:B0-----:R-:W-:Y:S01]  /*1ce0*/  IMAD.WIDE R20, R17.reuse, 0x2, R82 ;  /* 0x0000000211147825 */ /* 0x041fe200078e0252 */
[----:B------:R0:W3:Y:S03]  /*1cf0*/  LDG.E.U16 R118, desc[UR10][R48.64] ;  /* 0x0000000a30767981 */ /* 0x0000e6000c1e1500 */
[----:B------:R-:W-:Y:S01]  /*1d00*/  IMAD.WIDE R22, R17, 0x2, R80 ;  /* 0x0000000211167825 */ /* 0x000fe200078e0250 */
[----:B------:R-:W4:Y:S04]  /*1d10*/  LDG.E.U16 R44, desc[UR10][R44.64] ;  /* 0x0000000a2c2c7981 */ /* 0x000f28000c1e1500 */
[----:B------:R-:W5:Y:S04]  /*1d20*/  LDG.E.U16 R46, desc[UR10][R46.64] ;  /* 0x0000000a2e2e7981 */ /* 0x000f68000c1e1500 */
[----:B------:R-:W5:Y:S04]  /*1d30*/  LDG.E.U16 R42, desc[UR10][R42.64] ;  /* 0x0000000a2a2a7981 */ /* 0x000f68000c1e1500 */
[----:B------:R1:W5:Y:S04]  /*1d40*/  LDG.E.U16 R120, desc[UR10][R40.64] ;  /* 0x0000000a28787981 */ /* 0x000368000c1e1500 */
[----:B------:R-:W5:Y:S04]  /*1d50*/  LDG.E.U16 R122, desc[UR10][R20.64] ;  /* 0x0000000a147a7981 */ /* 0x000f68000c1e1500 */
[----:B------:R-:W5:Y:S04]  /*1d60*/  LDG.E.U16 R124, desc[UR10][R22.64] ;  /* 0x0000000a167c7981 */ /* 0x000f68000c1e1500 */
[----:B------:R-:W-:Y:S04]  /*1d70*/  LDS R52, [R8+UR6+0x2000] ;  /* 0x0020000608347984 */ /* 0x000fe80008000800 */
[----:B------:R-:W1:Y:S04]  /*1d80*/  LDS R53, [R8+UR6+0x2040] ;  /* 0x0020400608357984 */ /* 0x000e680008000800 */
[----:B------:R-:W-:Y:S04]  /*1d90*/  LDS R54, [R8+UR6+0x2080] ;  /* 0x0020800608367984 */ /* 0x000fe80008000800 */
[----:B------:R-:W-:Y:S01]  /*1da0*/  LDS R55, [R8+UR6+0x20c0] ;  /* 0x0020c00608377984 */ /* 0x000fe20008000800 */
[----:B------:R-:W-:Y:S01]  /*1db0*/  BAR.SYNC.DEFER_BLOCKING 0x0 ;  /* 0x0000000000007b1d */ /* 0x000fe20000010000 */
[----:B0-----:R-:W-:-:S02]  /*1dc0*/  F2FP.BF16.F32.PACK_AB R48, R57, R56 ;  /* 0x000000383930723e */ /* 0x001fc400000010ff */
[----:B------:R-:W-:Y:S02]  /*1dd0*/  F2FP.BF16.F32.PACK_AB R49, R63, R62 ;  /* 0x0000003e3f31723e */ /* 0x000fe400000010ff */
[----:B------:R-:W-:Y:S02]  /*1de0*/  F2FP.BF16.F32.PACK_AB R50, R65, R64 ;  /* 0x000000404132723e */ /* 0x000fe400000010ff */
[----:B------:R-:W-:Y:S01]  /*1df0*/  F2FP.BF16.F32.PACK_AB R51, R67, R66 ;  /* 0x000000424333723e */ /* 0x000fe200000010ff */
[----:B-1----:R-:W-:-:S04]  /*1e00*/  FADD R40, -R59, R78 ;  /* 0x0000004e3b287221 */ /* 0x002fc80000000100 */
[----:B------:R-:W-:Y:S01]  /*1e10*/  FMUL R56, R40, 1.4426950216293334961 ;  /* 0x3fb8aa3b28387820 */ /* 0x000fe20000400000 */
[----:B------:R-:W-:-:S04]  /*1e20*/  FADD R40, -R58, R77 ;  /* 0x0000004d3a287221 */ /* 0x000fc80000000100 */
[----:B------:R-:W-:Y:S01]  /*1e30*/  FMUL R57, R40, 1.4426950216293334961 ;  /* 0x3fb8aa3b28397820 */ /* 0x000fe20000400000 */
[----:B------:R-:W0:Y:S08]  /*1e40*/  MUFU.EX2 R56, R56 ;  /* 0x0000003800387308 */ /* 0x000e300000000800 */
[----:B------:R-:W1:Y:S01]  /*1e50*/  MUFU.EX2 R57, R57 ;  /* 0x0000003900397308 */ /* 0x000e620000000800 */
[C---:B0-----:R-:W-:Y:S01]  /*1e60*/  FMUL R24, R56.reuse, R24 ;  /* 0x0000001838187220 */ /* 0x041fe20000400000 */
[C---:B------:R-:W-:Y:S01]  /*1e70*/  FMUL R25, R56.reuse, R25 ;  /* 0x0000001938197220 */ /* 0x040fe20000400000 */
[C---:B------:R-:W-:Y:S01]  /*1e80*/  FMUL R36, R56.reuse, R36 ;  /* 0x0000002438247220 */ /* 0x040fe20000400000 */
[----:B------:R-:W-:Y:S01]  /*1e90*/  FMUL R37, R56, R37 ;  /* 0x0000002538257220 */ /* 0x000fe20000400000 */
[C---:B-1----:R-:W-:Y:S01]  /*1ea0*/  FMUL R26, R57.reuse, R26 ;  /* 0x0000001a391a7220 */ /* 0x042fe20000400000 */
[C---:B------:R-:W-:Y:S01]  /*1eb0*/  FMUL R27, R57.reuse, R27 ;  /* 0x0000001b391b7220 */ /* 0x040fe20000400000 */
[C---:B------:R-:W-:Y:S01]  /*1ec0*/  FMUL R38, R57.reuse, R38 ;  /* 0x0000002639267220 */ /* 0x040fe20000400000 */
[----:B------:R-:W-:Y:S01]  /*1ed0*/  FMUL R39, R57, R39 ;  /* 0x0000002739277220 */ /* 0x000fe20000400000 */
[----:B------:R-:W-:-:S04]  /*1ee0*/  UIADD3 UR4, UPT, UPT, UR4, 0x10, URZ ;  /* 0x0000001004047890 */ /* 0x000fc8000fffe0ff */
[----:B------:R-:W-:Y:S01]  /*1ef0*/  UISETP.GE.AND UP0, UPT, UR4, UR12, UPT ;  /* 0x0000000c0400728c */ /* 0x000fe2000bf06270 */
[----:B------:R-:W-:Y:S02]  /*1f00*/  FFMA2 R114, R114.F32x2.HI_LO, R56.F32x2.HI_LO, R52.F32x2.HI_LO ;  /* 0x0000003872727249 */ /* 0x000fe40000000034 */
[----:B------:R-:W-:Y:S01]  /*1f10*/  IMAD.MOV.U32 R78, RZ, RZ, R59 ;  /* 0x000000ffff4e7224 */ /* 0x000fe200078e003b */
[----:B------:R-:W-:Y:S01]  /*1f20*/  MOV R77, R58 ;  /* 0x0000003a004d7202 */ /* 0x000fe20000000f00 */
[----:B--2---:R-:W-:Y:S04]  /*1f30*/  STS.U16 [R11+UR6+0x2000], R116 ;  /* 0x002000740b007988 */ /* 0x004fe80008000406 */
[----:B---3--:R-:W-:Y:S04]  /*1f40*/  STS.U16 [R11+UR6+0x2200], R118 ;  /* 0x002200760b007988 */ /* 0x008fe80008000406 */
[----:B----4-:R-:W-:Y:S04]  /*1f50*/  STS.U16 [R11+UR6+0x2400], R44 ;  /* 0x0024002c0b007988 */ /* 0x010fe80008000406 */
[----:B-----5:R-:W-:Y:S04]  /*1f60*/  STS.U16 [R11+UR6+0x2600], R46 ;  /* 0x0026002e0b007988 */ /* 0x020fe80008000406 */
[----:B------:R-:W-:Y:S04]  /*1f70*/  STS.U16 [R11+UR6+0x2800], R42 ;  /* 0x0028002a0b007988 */ /* 0x000fe80008000406 */
[----:B------:R-:W-:Y:S04]  /*1f80*/  STS.U16 [R11+UR6+0x2a00], R120 ;  /* 0x002a00780b007988 */ /* 0x000fe80008000406 */
[----:B------:R-:W-:Y:S04]  /*1f90*/  STS.U16 [R11+UR6+0x2c00], R122 ;  /* 0x002c007a0b007988 */ /* 0x000fe80008000406 */
[----:B------:R-:W-:Y:S04]  /*1fa0*/  STS.U16 [R11+UR6+0x2e00], R124 ;  /* 0x002e007c0b007988 */ /* 0x000fe80008000406 */
[----:B------:R0:W-:Y:S01]  /*1fb0*/  STSM.16.M88.4 [R10+0x3000], R48 ;  /* 0x003000300a007844 */ /* 0x0001e20000000200 */
[----:B------:R-:W-:Y:S06]  /*1fc0*/  BAR.SYNC.DEFER_BLOCKING 0x0 ;  /* 0x0000000000007b1d */ /* 0x000fec0000010000 */
[----:B------:R-:W-:Y:S04]  /*1fd0*/  LDSM.16.M88.4 R44, [R13+UR6+0x3000] ;  /* 0x003000060d2c783b */ /* 0x000fe80008000200 */
[----:B------:R-:W1:Y:S04]  /*1fe0*/  LDSM.16.M88.4 R20, [R12+0x2000] ;  /* 0x002000000c14783b */ /* 0x000e680000000200 */
[----:B------:R-:W2:Y:S01]  /*1ff0*/  LDSM.16.M88.4 R40, [R13+UR6+0x3200] ;  /* 0x003200060d28783b */ /* 0x000ea20008000200 */
[----:B0-----:R-:W-:Y:S01]  /*2000*/  FADD R48, -R61, R76 ;  /* 0x0000004c3d307221 */ /* 0x001fe20000000100 */
[----:B------:R-:W-:-:S03]  /*2010*/  FADD R49, -R60, R75 ;  /* 0x0000004b3c317221 */ /* 0x000fc60000000100 */
[----:B------:R-:W-:Y:S01]  /*2020*/  FMUL R48, R48, 1.4426950216293334961 ;  /* 0x3fb8aa3b30307820 */ /* 0x000fe20000400000 */
[----:B------:R-:W-:-:S05]  /*2030*/  FMUL R49, R49, 1.4426950216293334961 ;  /* 0x3fb8aa3b31317820 */ /* 0x000fca0000400000 */
[----:B------:R-:W0:Y:S08]  /*2040*/  MUFU.EX2 R48, R48 ;  /* 0x0000003000307308 */ /* 0x000e300000000800 */
[----:B------:R-:W3:Y:S01]  /*2050*/  MUFU.EX2 R49, R49 ;  /* 0x0000003100317308 */ /* 0x000ee20000000800 */
[C---:B0-----:R-:W-:Y:S01]  /*2060*/  FMUL R28, R48.reuse, R28 ;  /* 0x0000001c301c7220 */ /* 0x041fe20000400000 */
[C---:B------:R-:W-:Y:S01]  /*2070*/  FMUL R29, R48.reuse, R29 ;  /* 0x0000001d301d7220 */ /* 0x040fe20000400000 */
[C---:B------:R-:W-:Y:S01]  /*2080*/  FMUL R32, R48.reuse, R32 ;  /* 0x0000002030207220 */ /* 0x040fe20000400000 */
[----:B------:R-:W-:Y:S01]  /*2090*/  FMUL R33, R48, R33 ;  /* 0x0000002130217220 */ /* 0x000fe20000400000 */
[----:B-1----:R-:W-:Y:S01]  /*20a0*/  HMMA.16816.F32.BF16 R24, R44, R20, R24 ;  /* 0x000000142c18723c */ /* 0x002fe20000041818 */
[C---:B---3--:R-:W-:Y:S01]  /*20b0*/  FMUL R30, R49.reuse, R30 ;  /* 0x0000001e311e7220 */ /* 0x048fe20000400000 */
[C---:B------:R-:W-:Y:S01]  /*20c0*/  FMUL R31, R49.reuse, R31 ;  /* 0x0000001f311f7220 */ /* 0x040fe20000400000 */
[C---:B------:R-:W-:Y:S01]  /*20d0*/  FMUL R34, R49.reuse, R34 ;  /* 0x0000002231227220 */ /* 0x040fe20000400000 */
[----:B------:R-:W-:-:S04]  /*20e0*/  FMUL R35, R49, R35 ;  /* 0x0000002331237220 */ /* 0x000fc80000400000 */
[----:B------:R-:W-:Y:S01]  /*20f0*/  HMMA.16816.F32.BF16 R36, R44, R22, R36 ;  /* 0x000000162c24723c */ /* 0x000fe20000041824 */
[----:B------:R-:W0:Y:S08]  /*2100*/  LDC R44, c[0x0][0x3d4] ;  /* 0x0000f500ff2c7b82 */ /* 0x000e300000000800 */
[----:B------:R-:W1:Y:S01]  /*2110*/  LDC R45, c[0x0][0x3c4] ;  /* 0x0000f100ff2d7b82 */ /* 0x000e620000000800 */
[C---:B--2---:R-:W-:Y:S08]  /*2120*/  HMMA.16816.F32.BF16 R28, R40.reuse, R20, R28 ;  /* 0x00000014281c723c */ /* 0x044ff0000004181c */
[----:B------:R-:W-:Y:S01]  /*2130*/  HMMA.16816.F32.BF16 R32, R40, R22, R32 ;  /* 0x000000162820723c */ /* 0x000fe20000041820 */
[----:B------:R-:W-:-:S02]  /*2140*/  FFMA2 R112, R112.F32x2.HI_LO, R48.F32x2.HI_LO, R54.F32x2.HI_LO ;  /* 0x0000003070707249 */ /* 0x000fc40000000036 */
[----:B------:R-:W-:Y:S02]  /*2150*/  IMAD.MOV.U32 R76, RZ, RZ, R61 ;  /* 0x000000ffff4c7224 */ /* 0x000fe400078e003d */
[----:B------:R-:W-:Y:S01]  /*2160*/  IMAD.MOV.U32 R75, RZ, RZ, R60 ;  /* 0x000000ffff4b7224 */ /* 0x000fe200078e003c */
[----:B0-----:R-:W-:Y:S01]  /*2170*/  LEA R17, R44, R17, 0x4 ;  /* 0x000000112c117211 */ /* 0x001fe200078e20ff */
[----:B-1----:R-:W-:Y:S01]  /*2180*/  IMAD R16, R45, 0x10, R16 ;  /* 0x000000102d107824 */ /* 0x002fe200078e0210 */
[----:B------:R-:W-:-:S12]  /*2190*/  BRA.U !UP0, `(.L_x_1) ;  /* 0xfffffff108247547 */ /* 0x000fd8000b83ffff */
.L_x_0:
[C---:B------:R-:W-:Y:S01]  /*21a0*/  FSETP.GT.AND P4, PT, |R115|.reuse, 8.50705917302346158658e+37, PT ;  /* 0x7e8000007300780b */ /* 0x040fe20003f84200 */
[----:B------:R-:W-:Y:S01]  /*21b0*/  IMAD.MOV.U32 R17, RZ, RZ, R25 ;  /* 0x000000ffff117224 */ /* 0x000fe200078e0019 */
[----:B------:R-:W-:Y:S01]  /*21c0*/  FSETP.GEU.AND P5, PT, |R115|, 1.175494350822287508e-38, PT ;  /* 0x008000007300780b */ /* 0x000fe20003fae200 */
[----:B------:R-:W0:Y:S01]  /*21d0*/  S2UR UR5, SR_CgaCtaId ;  /* 0x00000000000579c3 */ /* 0x000e220000008800 */
[----:B------:R-:W-:Y:S01]  /*21e0*/  LOP3.LUT R41, R5, 0x60, R4, 0xf8, !PT ;  /* 0x0000006005297812 */ /* 0x000fe200078ef804 */
[C---:B------:R-:W-:Y:S01]  /*21f0*/  FMUL R4, R115.reuse, 8388608 ;  /* 0x4b00000073047820 */ /* 0x040fe20000400000 */
[----:B------:R-:W-:Y:S01]  /*2200*/  FSETP.GEU.AND P6, PT, R115, 1.175494350822287508e-38, PT ;  /* 0x008000007300780b */ /* 0x000fe20003fce000 */
[----:B------:R-:W-:Y:S01]  /*2210*/  FMUL R5, R114, 8388608 ;  /* 0x4b00000072057820 */ /* 0x000fe20000400000 */
[----:B------:R-:W-:Y:S01]  /*2220*/  LOP3.LUT R6, R7, R6, RZ, 0x3c, !PT ;  /* 0x0000000607067212 */ /* 0x000fe200078e3cff */
[----:B------:R-:W-:Y:S01]  /*2230*/  IMAD.MOV.U32 R7, RZ, RZ, R27 ;  /* 0x000000ffff077224 */ /* 0x000fe200078e001b */
[----:B------:R-:W-:Y:S01]  /*2240*/  FSEL R4, R4, R115, !P6 ;  /* 0x0000007304047208 */ /* 0x000fe20007000000 */
[----:B------:R-:W-:Y:S01]  /*2250*/  IMAD.MOV.U32 R27, RZ, RZ, R39 ;  /* 0x000000ffff1b7224 */ /* 0x000fe200078e0027 */
[C---:B------:R-:W-:Y:S01]  /*2260*/  FSETP.GEU.AND P0, PT, R114.reuse, 1.175494350822287508e-38, PT ;  /* 0x008000007200780b */ /* 0x040fe20003f0e000 */
[----:B------:R-:W-:Y:S01]  /*2270*/  @P4 FMUL R115, R115, 0.25 ;  /* 0x3e80000073734820 */ /* 0x000fe20000400000 */
[----:B------:R-:W-:Y:S01]  /*2280*/  @P4 FMUL R7, R7, 0.25 ;  /* 0x3e80000007074820 */ /* 0x000fe20000400000 */
[----:B------:R-:W-:Y:S01]  /*2290*/  FSETP.GT.AND P3, PT, |R114|, 8.50705917302346158658e+37, PT ;  /* 0x7e8000007200780b */ /* 0x000fe20003f64200 */
[----:B------:R-:W-:Y:S01]  /*22a0*/  @P4 FMUL R27, R27, 0.25 ;  /* 0x3e8000001b1b4820 */ /* 0x000fe20000400000 */
[----:B------:R-:W-:Y:S01]  /*22b0*/  @!P5 FMUL R115, R115, 16777216 ;  /* 0x4b8000007373d820 */ /* 0x000fe20000400000 */
[----:B------:R-:W-:Y:S01]  /*22c0*/  @!P5 FMUL R7, R7, 16777216 ;  /* 0x4b8000000707d820 */ /* 0x000fe20000400000 */
[----:B------:R-:W-:Y:S01]  /*22d0*/  FSEL R5, R5, R114, !P0 ;  /* 0x0000007205057208 */ /* 0x000fe20004000000 */
[----:B------:R-:W-:Y:S01]  /*22e0*/  @P4 FMUL R38, R38, 0.25 ;  /* 0x3e80000026264820 */ /* 0x000fe20000400000 */
[----:B------:R-:W1:Y:S01]  /*22f0*/  MUFU.RCP R2, R115 ;  /* 0x0000007300027308 */ /* 0x000e620000001000 */
[----:B------:R-:W-:Y:S01]  /*2300*/  MOV R25, R32 ;  /* 0x0000002000197202 */ /* 0x000fe20000000f00 */
[----:B------:R-:W-:Y:S01]  /*2310*/  @P4 FMUL R26, R26, 0.25 ;  /* 0x3e8000001a1a4820 */ /* 0x000fe20000400000 */
[----:B------:R-:W-:Y:S01]  /*2320*/  FSETP.GEU.AND P1, PT, |R114|, 1.175494350822287508e-38, PT ;  /* 0x008000007200780b */ /* 0x000fe20003f2e200 */
[----:B------:R-:W-:Y:S01]  /*2330*/  @!P5 FMUL R27, R27, 16777216 ;  /* 0x4b8000001b1bd820 */ /* 0x000fe20000400000 */
[----:B------:R-:W-:Y:S01]  /*2340*/  MOV R19, R24 ;  /* 0x0000001800137202 */ /* 0x000fe20000000f00 */
[----:B------:R-:W-:Y:S01]  /*2350*/  @!P5 FMUL R38, R38, 16777216 ;  /* 0x4b8000002626d820 */ /* 0x000fe20000400000 */
[----:B------:R-:W-:Y:S01]  /*2360*/  MOV R15, R37 ;  /* 0x00000025000f7202 */ /* 0x000fe20000000f00 */
[----:B------:R-:W-:Y:S01]  /*2370*/  @P3 FMUL R114, R114, 0.25 ;  /* 0x3e80000072723820 */ /* 0x000fe20000400000 */
[----:B------:R-:W-:Y:S01]  /*2380*/  FSEL R8, RZ, -23, P0 ;  /* 0xc1b80000ff087808 */ /* 0x000fe20000000000 */
[----:B------:R-:W-:Y:S01]  /*2390*/  @P3 FMUL R36, R36, 0.25 ;  /* 0x3e80000024243820 */ /* 0x000fe20000400000 */
[----:B------:R-:W-:Y:S01]  /*23a0*/  FSETP.GT.AND P0, PT, |R112|, 8.50705917302346158658e+37, PT ;  /* 0x7e8000007000780b */ /* 0x000fe20003f04200 */
[----:B------:R-:W-:Y:S01]  /*23b0*/  @P3 FMUL R15, R15, 0.25 ;  /* 0x3e8000000f0f3820 */ /* 0x000fe20000400000 */
[----:B------:R-:W-:Y:S01]  /*23c0*/  FSEL R9, RZ, -23, P6 ;  /* 0xc1b80000ff097808 */ /* 0x000fe20003000000 */
[----:B------:R-:W-:Y:S01]  /*23d0*/  @P3 FMUL R17, R17, 0.25 ;  /* 0x3e80000011113820 */ /* 0x000fe20000400000 */
[----:B------:R-:W-:Y:S01]  /*23e0*/  FSETP.GT.AND P6, PT, |R113|, 8.50705917302346158658e+37, PT ;  /* 0x7e8000007100780b */ /* 0x000fe20003fc4200 */
[----:B------:R-:W-:Y:S01]  /*23f0*/  @P3 FMUL R19, R19, 0.25 ;  /* 0x3e80000013133820 */ /* 0x000fe20000400000 */
[----:B-1----:R-:W-:Y:S01]  /*2400*/  FMUL R32, R2, R7 ;  /* 0x0000000702207220 */ /* 0x002fe20000400000 */
[----:B------:R-:W-:Y:S01]  /*2410*/  IADD3 R7, PT, PT, R5, -0x3f3504f3, RZ ;  /* 0xc0cafb0d05077810 */ /* 0x000fe20007ffe0ff */
[----:B------:R-:W-:Y:S01]  /*2420*/  @!P5 FMUL R26, R26, 16777216 ;  /* 0x4b8000001a1ad820 */ /* 0x000fe20000400000 */
[----:B------:R-:W-:Y:S01]  /*2430*/  FSETP.GEU.AND P3, PT, |R112|, 1.175494350822287508e-38, PT ;  /* 0x008000007000780b */ /* 0x000fe20003f6e200 */
[----:B------:R-:W-:Y:S01]  /*2440*/  @!P1 FMUL R114, R114, 16777216 ;  /* 0x4b80000072729820 */ /* 0x000fe20000400000 */
[----:B------:R-:W-:Y:S01]  /*2450*/  LOP3.LUT R10, R7, 0xff800000, RZ, 0xc0, !PT ;  /* 0xff800000070a7812 */ /* 0x000fe200078ec0ff */
[----:B------:R-:W-:Y:S01]  /*2460*/  @!P1 FMUL R15, R15, 16777216 ;  /* 0x4b8000000f0f9820 */ /* 0x000fe20000400000 */
[----:B------:R-:W-:Y:S01]  /*2470*/  FSETP.GEU.AND P5, PT, |R113|, 1.175494350822287508e-38, PT ;  /* 0x008000007100780b */ /* 0x000fe20003fae200 */
[----:B------:R-:W-:Y:S01]  /*2480*/  @!P1 FMUL R36, R36, 16777216 ;  /* 0x4b80000024249820 */ /* 0x000fe20000400000 */
[----:B------:R-:W-:Y:S01]  /*2490*/  I2FP.F32.S32 R7, R10 ;  /* 0x0000000a00077245 */ /* 0x000fe20000201400 */
[----:B------:R-:W-:Y:S01]  /*24a0*/  @!P1 FMUL R17, R17, 16777216 ;  /* 0x4b80000011119820 */ /* 0x000fe20000400000 */
[----:B------:R-:W-:Y:S01]  /*24b0*/  @!P1 FMUL R19, R19, 16777216 ;  /* 0x4b80000013139820 */ /* 0x000fe20000400000 */
[----:B------:R-:W-:Y:S01]  /*24c0*/  IMAD.MOV.U32 R39, RZ, RZ, R28 ;  /* 0x000000ffff277224 */ /* 0x000fe200078e001c */
[C---:B------:R-:W-:Y:S01]  /*24d0*/  FSETP.GEU.AND P1, PT, R112.reuse, 1.175494350822287508e-38, PT ;  /* 0x008000007000780b */ /* 0x040fe20003f2e000 */
[----:B------:R-:W-:Y:S01]  /*24e0*/  FFMA.FTZ R8, R7, 1.1920928955078125e-07, R8 ;  /* 0x3400000007087823 */ /* 0x000fe20000010008 */
[----:B------:R-:W-:Y:S01]  /*24f0*/  FMUL R7, R112, 8388608 ;  /* 0x4b00000070077820 */ /* 0x000fe20000400000 */
[----:B------:R-:W-:-:S02]  /*2500*/  IMAD.MOV.U32 R24, RZ, RZ, R31 ;  /* 0x000000ffff187224 */ /* 0x000fc400078e001f */
[C---:B------:R-:W-:Y:S01]  /*2510*/  FMUL R27, R2.reuse, R27 ;  /* 0x0000001b021b7220 */ /* 0x040fe20000400000 */
[C---:B------:R-:W-:Y:S01]  /*2520*/  FMUL R28, R2.reuse, R38 ;  /* 0x00000026021c7220 */ /* 0x040fe20000400000 */
[----:B------:R-:W-:Y:S01]  /*2530*/  FMUL R31, R2, R26 ;  /* 0x0000001a021f7220 */ /* 0x000fe20000400000 */
[C---:B------:R-:W-:Y:S01]  /*2540*/  FMUL R2, R113.reuse, 8388608 ;  /* 0x4b00000071027820 */ /* 0x040fe20000400000 */
[----:B------:R-:W-:Y:S01]  /*2550*/  FSETP.GEU.AND P4, PT, R113, 1.175494350822287508e-38, PT ;  /* 0x008000007100780b */ /* 0x000fe20003f8e000 */
[----:B------:R-:W-:Y:S01]  /*2560*/  VIADD R11, R4, 0xc0cafb0d ;  /* 0xc0cafb0d040b7836 */ /* 0x000fe20000000000 */
[----:B------:R-:W-:Y:S01]  /*2570*/  FSEL R7, R7, R112, !P1 ;  /* 0x0000007007077208 */ /* 0x000fe20004800000 */
[----:B------:R-:W-:Y:S01]  /*2580*/  @P0 FMUL R112, R112, 0.25 ;  /* 0x3e80000070700820 */ /* 0x000fe20000400000 */
[----:B------:R-:W-:Y:S01]  /*2590*/  FSEL R2, R2, R113, !P4 ;  /* 0x0000007102027208 */ /* 0x000fe20006000000 */
[----:B------:R-:W-:Y:S01]  /*25a0*/  @P6 FMUL R113, R113, 0.25 ;  /* 0x3e80000071716820 */ /* 0x000fe20000400000 */
[----:B------:R-:W1:Y:S01]  /*25b0*/  MUFU.RCP R14, R114 ;  /* 0x00000072000e7308 */ /* 0x000e620000001000 */
[----:B------:R-:W-:Y:S01]  /*25c0*/  @!P3 FMUL R112, R112, 16777216 ;  /* 0x4b8000007070b820 */ /* 0x000fe20000400000 */
[----:B------:R-:W-:Y:S01]  /*25d0*/  LOP3.LUT R13, R11, 0xff800000, RZ, 0xc0, !PT ;  /* 0xff8000000b0d7812 */ /* 0x000fe200078ec0ff */
[----:B------:R-:W-:Y:S01]  /*25e0*/  @!P5 FMUL R113, R113, 16777216 ;  /* 0x4b8000007171d820 */ /* 0x000fe20000400000 */
[----:B------:R-:W-:Y:S01]  /*25f0*/  MOV R37, R29 ;  /* 0x0000001d00257202 */ /* 0x000fe20000000f00 */
[----:B------:R-:W-:Y:S01]  /*2600*/  IMAD.MOV.U32 R21, RZ, RZ, R33 ;  /* 0x000000ffff157224 */ /* 0x000fe200078e0021 */
[----:B------:R-:W-:Y:S01]  /*2610*/  I2FP.F32.S32 R12, R13 ;  /* 0x0000000d000c7245 */ /* 0x000fe20000201400 */
[----:B------:R-:W-:Y:S01]  /*2620*/  IMAD.MOV.U32 R16, RZ, RZ, R30 ;  /* 0x000000ffff107224 */ /* 0x000fe200078e001e */
[----:B------:R-:W2:Y:S01]  /*2630*/  MUFU.RCP R18, R112 ;  /* 0x0000007000127308 */ /* 0x000ea20000001000 */
[----:B------:R-:W-:-:S02]  /*2640*/  IMAD.MOV.U32 R20, RZ, RZ, R34 ;  /* 0x000000ffff147224 */ /* 0x000fc400078e0022 */
[----:B------:R-:W-:Y:S01]  /*2650*/  @P0 FMUL R21, R21, 0.25 ;  /* 0x3e80000015150820 */ /* 0x000fe20000400000 */
[----:B------:R-:W-:Y:S01]  /*2660*/  @P0 FMUL R37, R37, 0.25 ;  /* 0x3e80000025250820 */ /* 0x000fe20000400000 */
[----:B------:R-:W-:Y:S01]  /*2670*/  FFMA.FTZ R9, R12, 1.1920928955078125e-07, R9 ;  /* 0x340000000c097823 */ /* 0x000fe20000010009 */
[----:B------:R-:W-:Y:S01]  /*2680*/  BAR.SYNC.DEFER_BLOCKING 0x0 ;  /* 0x0000000000007b1d */ /* 0x000fe20000010000 */
[----:B------:R-:W-:Y:S01]  /*2690*/  @P6 FMUL R35, R35, 0.25 ;  /* 0x3e80000023236820 */ /* 0x000fe20000400000 */
[----:B------:R-:W-:Y:S01]  /*26a0*/  @P6 FMUL R20, R20, 0.25 ;  /* 0x3e80000014146820 */ /* 0x000fe20000400000 */
[----:B------:R-:W-:Y:S01]  /*26b0*/  @P6 FMUL R24, R24, 0.25 ;  /* 0x3e80000018186820 */ /* 0x000fe20000400000 */
[----:B------:R-:W-:Y:S01]  /*26c0*/  @P6 FMUL R16, R16, 0.25 ;  /* 0x3e80000010106820 */ /* 0x000fe20000400000 */
[----:B------:R-:W-:Y:S01]  /*26d0*/  VIADD R12, R7, 0xc0cafb0d ;  /* 0xc0cafb0d070c7836 */ /* 0x000fe20000000000 */
[----:B------:R-:W3:Y:S01]  /*26e0*/  MUFU.RCP R11, R113 ;  /* 0x00000071000b7308 */ /* 0x000ee20000001000 */
[----:B------:R-:W-:Y:S01]  /*26f0*/  @!P3 FMUL R21, R21, 16777216 ;  /* 0x4b8000001515b820 */ /* 0x000fe20000400000 */
[----:B------:R-:W-:Y:S01]  /*2700*/  @!P3 FMUL R37, R37, 16777216 ;  /* 0x4b8000002525b820 */ /* 0x000fe20000400000 */
[C---:B-1----:R-:W-:Y:S01]  /*2710*/  FMUL R29, R14.reuse, R15 ;  /* 0x0000000f0e1d7220 */ /* 0x042fe20000400000 */
[C---:B------:R-:W-:Y:S01]  /*2720*/  FMUL R30, R14.reuse, R36 ;  /* 0x000000240e1e7220 */ /* 0x040fe20000400000 */
[C---:B------:R-:W-:Y:S01]  /*2730*/  FMUL R34, R14.reuse, R17 ;  /* 0x000000110e227220 */ /* 0x040fe20000400000 */
[----:B------:R-:W-:Y:S01]  /*2740*/  FMUL R33, R14, R19 ;  /* 0x000000130e217220 */ /* 0x000fe20000400000 */
[----:B------:R-:W-:Y:S01]  /*2750*/  @!P5 FMUL R35, R35, 16777216 ;  /* 0x4b8000002323d820 */ /* 0x000fe20000400000 */
[----:B------:R-:W-:Y:S01]  /*2760*/  @!P5 FMUL R20, R20, 16777216 ;  /* 0x4b8000001414d820 */ /* 0x000fe20000400000 */
[----:B------:R-:W-:Y:S01]  /*2770*/  @!P5 FMUL R24, R24, 16777216 ;  /* 0x4b8000001818d820 */ /* 0x000fe20000400000 */
[----:B------:R-:W-:Y:S01]  /*2780*/  @!P5 FMUL R16, R16, 16777216 ;  /* 0x4b8000001010d820 */ /* 0x000fe20000400000 */
[----:B------:R-:W-:Y:S01]  /*2790*/  IADD3 R14, PT, PT, R2, -0x3f3504f3, RZ ;  /* 0xc0cafb0d020e7810 */ /* 0x000fe20007ffe0ff */
[----:B--2---:R-:W-:Y:S01]  /*27a0*/  FMUL R21, R18, R21 ;  /* 0x0000001512157220 */ /* 0x004fe20000400000 */
[----:B------:R-:W-:Y:S01]  /*27b0*/  LOP3.LUT R12, R12, 0xff800000, RZ, 0xc0, !PT ;  /* 0xff8000000c0c7812 */ /* 0x000fe200078ec0ff */
[----:B------:R-:W-:Y:S01]  /*27c0*/  FMUL R26, R18, R37 ;  /* 0x00000025121a7220 */ /* 0x000fe20000400000 */
[----:B------:R-:W-:-:S02]  /*27d0*/  IMAD.IADD R10, R5, 0x1, -R10 ;  /* 0x00000001050a7824 */ /* 0x000fc400078e0a0a */
[----:B------:R-:W-:Y:S01]  /*27e0*/  @P0 FMUL R25, R25, 0.25 ;  /* 0x3e80000019190820 */ /* 0x000fe20000400000 */
[C---:B---3--:R-:W-:Y:S01]  /*27f0*/  FMUL R19, R11.reuse, R35 ;  /* 0x000000230b137220 */ /* 0x048fe20000400000 */
[C---:B------:R-:W-:Y:S01]  /*2800*/  FMUL R20, R11.reuse, R20 ;  /* 0x000000140b147220 */ /* 0x040fe20000400000 */
[C---:B------:R-:W-:Y:S01]  /*2810*/  FMUL R24, R11.reuse, R24 ;  /* 0x000000180b187220 */ /* 0x040fe20000400000 */
[----:B------:R-:W-:Y:S01]  /*2820*/  FMUL R23, R11, R16 ;  /* 0x000000100b177220 */ /* 0x000fe20000400000 */
[----:B------:R-:W-:Y:S01]  /*2830*/  LOP3.LUT R17, R14, 0xff800000, RZ, 0xc0, !PT ;  /* 0xff8000000e117812 */ /* 0x000fe200078ec0ff */
[----:B------:R-:W-:Y:S01]  /*2840*/  @P0 FMUL R39, R39, 0.25 ;  /* 0x3e80000027270820 */ /* 0x000fe20000400000 */
[----:B------:R-:W-:Y:S01]  /*2850*/  FSEL R11, RZ, -23, P1 ;  /* 0xc1b80000ff0b7808 */ /* 0x000fe20000800000 */
[----:B------:R-:W-:Y:S01]  /*2860*/  FADD R10, R10, -1 ;  /* 0xbf8000000a0a7421 */ /* 0x000fe20000000000 */
[----:B------:R-:W-:Y:S01]  /*2870*/  I2FP.F32.S32 R14, R12 ;  /* 0x0000000c000e7245 */ /* 0x000fe20000201400 */
[----:B------:R-:W-:Y:S01]  /*2880*/  @!P3 FMUL R25, R25, 16777216 ;  /* 0x4b8000001919b820 */ /* 0x000fe20000400000 */
[----:B------:R-:W-:Y:S01]  /*2890*/  F2FP.BF16.F32.PACK_AB R21, R21, R26 ;  /* 0x0000001a1515723e */ /* 0x000fe200000010ff */
[----:B------:R-:W-:Y:S01]  /*28a0*/  IMAD.MOV.U32 R26, RZ, RZ, 0x3dc6b27f ;  /* 0x3dc6b27fff1a7424 */ /* 0x000fe200078e00ff */
[----:B------:R-:W-:Y:S01]  /*28b0*/  UMOV UR4, 0x400 ;  /* 0x0000040000047882 */ /* 0x000fe20000000000 */
[----:B------:R-:W-:Y:S01]  /*28c0*/  FSEL R15, RZ, -23, P4 ;  /* 0xc1b80000ff0f7808 */ /* 0x000fe20002000000 */
[----:B------:R-:W-:Y:S01]  /*28d0*/  @!P3 FMUL R39, R39, 16777216 ;  /* 0x4b8000002727b820 */ /* 0x000fe20000400000 */
[----:B------:R-:W-:Y:S01]  /*28e0*/  I2FP.F32.S32 R16, R17 ;  /* 0x0000001100107245 */ /* 0x000fe20000201400 */
[----:B------:R-:W-:Y:S01]  /*28f0*/  FFMA.FTZ R14, R14, 1.1920928955078125e-07, R11 ;  /* 0x340000000e0e7823 */ /* 0x000fe2000001000b */
[----:B0-----:R-:W-:Y:S01]  /*2900*/  ULEA UR6, UR5, UR4, 0x18 ;  /* 0x0000000405067291 */ /* 0x001fe2000f8ec0ff */
[----:B------:R-:W-:Y:S01]  /*2910*/  LOP3.LUT R41, R41, 0x1c, R0, 0xf8, !PT ;  /* 0x0000001c29297812 */ /* 0x000fe200078ef800 */
[----:B------:R-:W-:Y:S01]  /*2920*/  FFMA.FTZ R11, R10, R26, -0.16845393180847167969 ;  /* 0xbe2c7f300a0b7423 */ /* 0x000fe2000001001a */
[C---:B------:R-:W-:Y:S01]  /*2930*/  FMUL R22, R18.reuse, R25 ;  /* 0x0000001912167220 */ /* 0x040fe20000400000 */
[----:B------:R-:W-:Y:S01]  /*2940*/  FMUL R25, R18, R39 ;  /* 0x0000002712197220 */ /* 0x000fe20000400000 */
[----:B------:R-:W-:Y:S01]  /*2950*/  IADD3 R13, PT, PT, R4, -R13, RZ ;  /* 0x8000000d040d7210 */ /* 0x000fe20007ffe0ff */
[----:B------:R-:W-:Y:S01]  /*2960*/  FFMA.FTZ R18, R16, 1.1920928955078125e-07, R15 ;  /* 0x3400000010127823 */ /* 0x000fe2000001000f */
[----:B------:R-:W-:Y:S01]  /*2970*/  F2FP.BF16.F32.PACK_AB R30, R30, R33 ;  /* 0x000000211e1e723e */ /* 0x000fe200000010ff */
[----:B------:R-:W-:Y:S01]  /*2980*/  FFMA.FTZ R11, R10, R11, 0.1716887056827545166 ;  /* 0x3e2fcf2a0a0b7423 */ /* 0x000fe2000001000b */
[----:B------:R-:W-:Y:S01]  /*2990*/  F2FP.BF16.F32.PACK_AB R29, R29, R34 ;  /* 0x000000221d1d723e */ /* 0x000fe200000010ff */
[----:B------:R-:W-:Y:S01]  /*29a0*/  IMAD.IADD R12, R7, 0x1, -R12 ;  /* 0x00000001070c7824 */ /* 0x000fe200078e0a0c */
[----:B------:R-:W-:Y:S01]  /*29b0*/  F2FP.BF16.F32.PACK_AB R28, R28, R31 ;  /* 0x0000001f1c1c723e */ /* 0x000fe200000010ff */
[----:B------:R-:W-:Y:S01]  /*29c0*/  FADD R13, R13, -1 ;  /* 0xbf8000000d0d7421 */ /* 0x000fe20000000000 */
[----:B------:R-:W-:Y:S01]  /*29d0*/  F2FP.BF16.F32.PACK_AB R27, R27, R32 ;  /* 0x000000201b1b723e */ /* 0x000fe200000010ff */
[----:B------:R-:W-:Y:S01]  /*29e0*/  STS [R41+UR6], R30 ;  /* 0x0000001e29007988 */ /* 0x000fe20008000806 */
[----:B------:R-:W-:Y:S01]  /*29f0*/  LOP3.LUT R15, R41, 0x20, RZ, 0x3c, !PT ;  /* 0x00000020290f7812 */ /* 0x000fe200078e3cff */
[----:B------:R-:W-:Y:S01]  /*2a00*/  FFMA.FTZ R11, R10, R11, -0.17900948226451873779 ;  /* 0xbe374e430a0b7423 */ /* 0x000fe2000001000b */
[----:B------:R-:W0:Y:S01]  /*2a10*/  LDC R32, c[0x0][0x3e8] ;  /* 0x0000fa00ff207b82 */ /* 0x000e220000000800 */
[----:B------:R-:W-:Y:S01]  /*2a20*/  STS [R41+UR6+0x80], R29 ;  /* 0x0000801d29007988 */ /* 0x000fe20008000806 */
[----:B------:R-:W-:Y:S01]  /*2a30*/  IMAD.IADD R17, R2, 0x1, -R17 ;  /* 0x0000000102117824 */ /* 0x000fe200078e0a11 */
[----:B------:R-:W-:Y:S01]  /*2a40*/  F2FP.BF16.F32.PACK_AB R22, R22, R25 ;  /* 0x000000191616723e */ /* 0x000fe200000010ff */
[----:B------:R-:W-:Y:S01]  /*2a50*/  FFMA.FTZ R11, R10, R11, 0.20512372255325317383 ;  /* 0x3e520bf40a0b7423 */ /* 0x000fe2000001000b */
[----:B------:R-:W-:Y:S01]  /*2a60*/  STS [R15+UR6+0x800], R28 ;  /* 0x0008001c0f007988 */ /* 0x000fe20008000806 */
[----:B------:R-:W-:Y:S01]  /*2a70*/  F2FP.BF16.F32.PACK_AB R20, R20, R23 ;  /* 0x000000171414723e */ /* 0x000fe200000010ff */
[----:B------:R-:W-:Y:S01]  /*2a80*/  FADD R17, R17, -1 ;  /* 0xbf80000011117421 */ /* 0x000fe20000000000 */
[C---:B------:R-:W-:Y:S01]  /*2a90*/  LOP3.LUT R16, R41.reuse, 0x40, RZ, 0x3c, !PT ;  /* 0x0000004029107812 */ /* 0x040fe200078e3cff */
[----:B------:R1:W-:Y:S01]  /*2aa0*/  STS [R15+UR6+0x880], R27 ;  /* 0x0008801b0f007988 */ /* 0x0003e20008000806 */
[----:B------:R-:W-:Y:S01]  /*2ab0*/  LOP3.LUT R23, R41, 0x60, RZ, 0x3c, !PT ;  /* 0x0000006029177812 */ /* 0x000fe200078e3cff */
[C---:B------:R-:W-:Y:S01]  /*2ac0*/  FFMA.FTZ R11, R10.reuse, R11, -0.24046532809734344482 ;  /* 0xbe763c8b0a0b7423 */ /* 0x040fe2000001000b */
[----:B------:R-:W-:Y:S01]  /*2ad0*/  F2FP.BF16.F32.PACK_AB R24, R19, R24 ;  /* 0x000000181318723e */ /* 0x000fe200000010ff */
[----:B------:R-:W-:Y:S01]  /*2ae0*/  STS [R16+UR6+0x1000], R22 ;  /* 0x0010001610007988 */ /* 0x000fe20008000806 */
[----:B------:R-:W-:Y:S01]  /*2af0*/  SHF.R.U32.HI R19, RZ, 0x5, R0 ;  /* 0x00000005ff137819 */ /* 0x000fe20000011600 */
[----:B------:R-:W-:Y:S01]  /*2b00*/  FFMA.FTZ R11, R10, R11, 0.28857114911079406738 ;  /* 0x3e93bf990a0b7423 */ /* 0x000fe2000001000b */
[----:B------:R-:W-:Y:S01]  /*2b10*/  ISETP.GE.U32.AND P0, PT, R5, 0x7f800000, PT ;  /* 0x7f8000000500780c */ /* 0x000fe20003f06070 */
[----:B------:R2:W-:Y:S01]  /*2b20*/  STS [R16+UR6+0x1080], R21 ;  /* 0x0010801510007988 */ /* 0x0005e20008000806 */
[----:B------:R-:W-:Y:S01]  /*2b30*/  SGXT.U32 R19, R19, 0x3 ;  /* 0x000000031313781a */ /* 0x000fe20000000000 */
[----:B-1----:R-:W-:Y:S01]  /*2b40*/  FADD R15, R12, -1 ;  /* 0xbf8000000c0f7421 */ /* 0x002fe20000000000 */
[C---:B------:R-:W-:Y:S01]  /*2b50*/  FFMA.FTZ R12, R13.reuse, R26, -0.16845393180847167969 ;  /* 0xbe2c7f300d0c7423 */ /* 0x040fe2000001001a */
[----:B------:R1:W-:Y:S01]  /*2b60*/  STS [R23+UR6+0x1800], R20 ;  /* 0x0018001417007988 */ /* 0x0003e20008000806 */
[----:B------:R-:W-:Y:S01]  /*2b70*/  FFMA.FTZ R11, R10, R11, -0.36067417263984680176 ;  /* 0xbeb8aa490a0b7423 */ /* 0x000fe2000001000b */
[----:B------:R-:W3:Y:S01]  /*2b80*/  LDCU.64 UR4, c[0x0][0x3e0] ;  /* 0x00007c00ff0477ac */ /* 0x000ee20008000a00 */
[----:B------:R-:W-:Y:S01]  /*2b90*/  FFMA.FTZ R12, R13, R12, 0.1716887056827545166 ;  /* 0x3e2fcf2a0d0c7423 */ /* 0x000fe2000001000c */
[----:B0-----:R-:W-:-:S02]  /*2ba0*/  IMAD R19, R19, R32, RZ ;  /* 0x0000002013137224 */ /* 0x001fc400078e02ff */
[C---:B------:R-:W-:Y:S01]  /*2bb0*/  FFMA.FTZ R11, R10.reuse, R11, 0.48089820146560668945 ;  /* 0x3ef6384a0a0b7423 */ /* 0x040fe2000001000b */
[----:B--2---:R-:W-:Y:S01]  /*2bc0*/  FFMA.FTZ R16, R15, R26, -0.16845393180847167969 ;  /* 0xbe2c7f300f107423 */ /* 0x004fe2000001001a */
[----:B------:R-:W-:Y:S01]  /*2bd0*/  FFMA.FTZ R12, R13, R12, -0.17900948226451873779 ;  /* 0xbe374e430d0c7423 */ /* 0x000fe2000001000c */
[----:B------:R0:W-:Y:S01]  /*2be0*/  STS [R23+UR6+0x1880], R24 ;  /* 0x0018801817007988 */ /* 0x0001e20008000806 */
[C---:B------:R-:W-:Y:S01]  /*2bf0*/  FFMA.FTZ R11, R10.reuse, R11, -0.72134751081466674805 ;  /* 0xbf38aa3b0a0b7423 */ /* 0x040fe2000001000b */
[----:B-1----:R-:W-:Y:S01]  /*2c00*/  FFMA.FTZ R20, R17, R26, -0.16845393180847167969 ;  /* 0xbe2c7f3011147423 */ /* 0x002fe2000001001a */
[----:B------:R-:W-:Y:S01]  /*2c10*/  FFMA.FTZ R12, R13, R12, 0.20512372255325317383 ;  /* 0x3e520bf40d0c7423 */ /* 0x000fe2000001000c */
[----:B------:R-:W-:Y:S01]  /*2c20*/  FFMA.FTZ R16, R15, R16, 0.1716887056827545166 ;  /* 0x3e2fcf2a0f107423 */ /* 0x000fe20000010010 */
[----:B------:R-:W-:Y:S01]  /*2c30*/  FMUL R11, R10, R11 ;  /* 0x0000000b0a0b7220 */ /* 0x000fe20000400000 */
[----:B------:R-:W-:Y:S01]  /*2c40*/  FFMA.FTZ R20, R17, R20, 0.1716887056827545166 ;  /* 0x3e2fcf2a11147423 */ /* 0x000fe20000010014 */
[----:B------:R-:W-:Y:S01]  /*2c50*/  FFMA.FTZ R12, R13, R12, -0.24046532809734344482 ;  /* 0xbe763c8b0d0c7423 */ /* 0x000fe2000001000c */
[----:B------:R-:W-:Y:S01]  /*2c60*/  FFMA.FTZ R16, R15, R16, -0.17900948226451873779 ;  /* 0xbe374e430f107423 */ /* 0x000fe20000010010 */
[----:B------:R-:W-:Y:S01]  /*2c70*/  BAR.SYNC.DEFER_BLOCKING 0x0 ;  /* 0x0000000000007b1d */ /* 0x000fe20000010000 */
[----:B------:R-:W-:Y:S01]  /*2c80*/  FFMA.FTZ R20, R17, R20, -0.17900948226451873779 ;  /* 0xbe374e4311147423 */ /* 0x000fe20000010014 */
[----:B------:R-:W-:Y:S01]  /*2c90*/  FFMA.FTZ R12, R13, R12, 0.28857114911079406738 ;  /* 0x3e93bf990d0c7423 */ /* 0x000fe2000001000c */
[----:B------:R-:W-:Y:S01]  /*2ca0*/  FFMA.FTZ R16, R15, R16, 0.20512372255325317383 ;  /* 0x3e520bf40f107423 */ /* 0x000fe20000010010 */
[----:B------:R-:W-:Y:S01]  /*2cb0*/  LEA R21, R32, R19, 0x3 ;  /* 0x0000001320157211 */ /* 0x000fe200078e18ff */
[----:B------:R-:W-:Y:S01]  /*2cc0*/  FFMA.FTZ R20, R17, R20, 0.20512372255325317383 ;  /* 0x3e520bf411147423 */ /* 0x000fe20000010014 */
[----:B------:R-:W-:Y:S01]  /*2cd0*/  FFMA.FTZ R12, R13, R12, -0.36067417263984680176 ;  /* 0xbeb8aa490d0c7423 */ /* 0x000fe2000001000c */
[----:B------:R-:W-:Y:S01]  /*2ce0*/  FFMA.FTZ R16, R15, R16, -0.24046532809734344482 ;  /* 0xbe763c8b0f107423 */ /* 0x000fe20000010010 */
[C---:B------:R-:W-:Y:S01]  /*2cf0*/  FMUL R11, R10.reuse, R11 ;  /* 0x0000000b0a0b7220 */ /* 0x040fe20000400000 */
[----:B------:R-:W-:Y:S01]  /*2d00*/  FFMA.FTZ R20, R17, R20, -0.24046532809734344482 ;  /* 0xbe763c8b11147423 */ /* 0x000fe20000010014 */
[----:B------:R-:W-:Y:S01]  /*2d10*/  FFMA.FTZ R12, R13, R12, 0.48089820146560668945 ;  /* 0x3ef6384a0d0c7423 */ /* 0x000fe2000001000c */
[----:B------:R-:W-:Y:S01]  /*2d20*/  FFMA.FTZ R16, R15, R16, 0.28857114911079406738 ;  /* 0x3e93bf990f107423 */ /* 0x000fe20000010010 */
[----:B------:R-:W-:Y:S01]  /*2d30*/  FFMA.FTZ R11, R10, 1.4426950216293334961, R11 ;  /* 0x3fb8aa3b0a0b7823 */ /* 0x000fe2000001000b */
[----:B------:R-:W-:Y:S01]  /*2d40*/  FFMA.FTZ R20, R17, R20, 0.28857114911079406738 ;  /* 0x3e93bf9911147423 */ /* 0x000fe20000010014 */
[----:B------:R-:W-:Y:S01]  /*2d50*/  FFMA.FTZ R12, R13, R12, -0.72134751081466674805 ;  /* 0xbf38aa3b0d0c7423 */ /* 0x000fe2000001000c */
[----:B------:R-:W-:Y:S01]  /*2d60*/  IMAD R22, R32, 0x8, R21 ;  /* 0x0000000820167824 */ /* 0x000fe200078e0215 */
[----:B------:R-:W-:Y:S01]  /*2d70*/  ISETP.GE.U32.AND P6, PT, R4, 0x7f800000, PT ;  /* 0x7f8000000400780c */ /* 0x000fe20003fc6070 */
[----:B------:R-:W-:Y:S01]  /*2d80*/  FFMA.FTZ R20, R17, R20, -0.36067417263984680176 ;  /* 0xbeb8aa4911147423 */ /* 0x000fe20000010014 */
[----:B------:R-:W-:Y:S01]  /*2d90*/  FMUL R12, R13, R12 ;  /* 0x0000000c0d0c7220 */ /* 0x000fe20000400000 */
[----:B------:R-:W-:Y:S01]  /*2da0*/  FFMA.FTZ R16, R15, R16, -0.36067417263984680176 ;  /* 0xbeb8aa490f107423 */ /* 0x000fe20000010010 */
[----:B0-----:R-:W-:-:S02]  /*2db0*/  IMAD R23, R32, 0x8, R22 ;  /* 0x0000000820177824 */ /* 0x001fc400078e0216 */
[----:B------:R-:W-:Y:S01]  /*2dc0*/  FFMA.FTZ R20, R17, R20, 0.48089820146560668945 ;  /* 0x3ef6384a11147423 */ /* 0x000fe20000010014 */
[----:B------:R-:W-:Y:S01]  /*2dd0*/  FADD R36, R8, R11 ;  /* 0x0000000b08247221 */ /* 0x000fe20000000000 */
[----:B------:R-:W-:Y:S01]  /*2de0*/  FMUL R12, R13, R12 ;  /* 0x0000000c0d0c7220 */ /* 0x000fe20000400000 */
[----:B------:R-:W0:Y:S01]  /*2df0*/  LDC.64 R10, c[0x0][0x398] ;  /* 0x0000e600ff0a7b82 */ /* 0x000e220000000a00 */
[----:B------:R-:W-:Y:S01]  /*2e00*/  FFMA.FTZ R20, R17, R20, -0.72134751081466674805 ;  /* 0xbf38aa3b11147423 */ /* 0x000fe20000010014 */
[----:B------:R-:W-:Y:S01]  /*2e10*/  ISETP.GE.U32.AND P5, PT, R2, 0x7f800000, PT ;  /* 0x7f8000000200780c */ /* 0x000fe20003fa6070 */
[----:B------:R-:W-:Y:S01]  /*2e20*/  FFMA.FTZ R16, R15, R16, 0.48089820146560668945 ;  /* 0x3ef6384a0f107423 */ /* 0x000fe20000010010 */
[C---:B------:R-:W-:Y:S01]  /*2e30*/  LEA R24, R32.reuse, R23, 0x3 ;  /* 0x0000001720187211 */ /* 0x040fe200078e18ff */
[----:B------:R-:W-:Y:S01]  /*2e40*/  FMUL R20, R17, R20 ;  /* 0x0000001411147220 */ /* 0x000fe20000400000 */
[----:B------:R-:W-:Y:S01]  /*2e50*/  FFMA.FTZ R12, R13, 1.4426950216293334961, R12 ;  /* 0x3fb8aa3b0d0c7823 */ /* 0x000fe2000001000c */
[----:B------:R-:W-:Y:S01]  /*2e60*/  FFMA.FTZ R16, R15, R16, -0.72134751081466674805 ;  /* 0xbf38aa3b0f107423 */ /* 0x000fe20000010010 */
[----:B------:R-:W-:Y:S01]  /*2e70*/  ISETP.GE.U32.AND P4, PT, R7, 0x7f800000, PT ;  /* 0x7f8000000700780c */ /* 0x000fe20003f86070 */
[C---:B------:R-:W-:Y:S01]  /*2e80*/  IMAD R25, R32.reuse, 0x8, R24 ;  /* 0x0000000820197824 */ /* 0x040fe200078e0218 */
[----:B------:R-:W-:Y:S01]  /*2e90*/  @P0 MOV R8, 0x7f800000 ;  /* 0x7f80000000080802 */ /* 0x000fe20000000f00 */
[----:B------:R-:W-:Y:S01]  /*2ea0*/  FMUL R20, R17, R20 ;  /* 0x0000001411147220 */ /* 0x000fe20000400000 */
[----:B------:R-:W-:Y:S01]  /*2eb0*/  FADD R37, R9, R12 ;  /* 0x0000000c09257221 */ /* 0x000fe20000000000 */
[----:B------:R-:W-:Y:S01]  /*2ec0*/  FMUL R16, R15, R16 ;  /* 0x000000100f107220 */ /* 0x000fe20000400000 */
[----:B------:R-:W-:Y:S01]  /*2ed0*/  @P6 IMAD.MOV.U32 R9, RZ, RZ, 0x7f800000 ;  /* 0x7f800000ff096424 */ /* 0x000fe200078e00ff */
[----:B------:R-:W1:Y:S01]  /*2ee0*/  LDS R43, [R6+UR6] ;  /* 0x00000006062b7984 */ /* 0x000e620008000800 */
[----:B------:R-:W-:-:S02]  /*2ef0*/  IMAD R26, R32, 0x8, R25 ;  /* 0x00000008201a7824 */ /* 0x000fc400078e0219 */
[----:B------:R-:W-:Y:S01]  /*2f00*/  FFMA.FTZ R17, R17, 1.4426950216293334961, R20 ;  /* 0x3fb8aa3b11117823 */ /* 0x000fe20000010014 */
[C---:B------:R-:W-:Y:S01]  /*2f10*/  FSETP.NEU.AND P3, PT, R5.reuse, RZ, PT ;  /* 0x000000ff0500720b */ /* 0x040fe20003f6d000 */
[----:B------:R-:W2:Y:S01]  /*2f20*/  LDS R45, [R6+UR6+0x100] ;  /* 0x00010006062d7984 */ /* 0x000ea20008000800 */
[----:B------:R-:W-:Y:S01]  /*2f30*/  @P0 FFMA.FTZ R36, R5, R8, +INF ;  /* 0x7f80000005240423 */ /* 0x000fe20000010008 */
[C---:B------:R-:W-:Y:S01]  /*2f40*/  FMUL R16, R15.reuse, R16 ;  /* 0x000000100f107220 */ /* 0x040fe20000400000 */
[C---:B------:R-:W-:Y:S01]  /*2f50*/  FSETP.NEU.AND P1, PT, R4.reuse, RZ, PT ;  /* 0x000000ff0400720b */ /* 0x040fe20003f2d000 */
[----:B------:R-:W4:Y:S01]  /*2f60*/  LDS R47, [R6+UR6+0x200] ;  /* 0x00020006062f7984 */ /* 0x000f220008000800 */
[----:B------:R-:W-:Y:S01]  /*2f70*/  @P6 FFMA.FTZ R37, R4, R9, +INF ;  /* 0x7f80000004256423 */ /* 0x000fe20000010009 */
[----:B---3--:R-:W-:Y:S01]  /*2f80*/  UIMAD UR4, UR7, UR4, URZ ;  /* 0x00000004070472a4 */ /* 0x008fe2000f8e02ff */
[----:B------:R-:W-:Y:S01]  /*2f90*/  @P5 IMAD.MOV.U32 R5, RZ, RZ, 0x7f800000 ;  /* 0x7f800000ff055424 */ /* 0x000fe200078e00ff */
[----:B------:R-:W3:Y:S01]  /*2fa0*/  LDS R49, [R6+UR6+0x300] ;  /* 0x0003000606317984 */ /* 0x000ee20008000800 */
[----:B------:R-:W-:Y:S01]  /*2fb0*/  IMAD R4, R74, UR5, RZ ;  /* 0x000000054a047c24 */ /* 0x000fe2000f8e02ff */
[----:B------:R-:W-:Y:S01]  /*2fc0*/  LEA R27, R32, R26, 0x3 ;  /* 0x0000001a201b7211 */ /* 0x000fe200078e18ff */
[----:B------:R-:W-:Y:S01]  /*2fd0*/  FADD R39, R18, R17 ;  /* 0x0000001112277221 */ /* 0x000fe20000000000 */
[----:B------:R-:W5:Y:S01]  /*2fe0*/  LDS R51, [R6+UR6+0x400] ;  /* 0x0004000606337984 */ /* 0x000f620008000800 */
[----:B------:R-:W-:Y:S01]  /*2ff0*/  FFMA.FTZ R15, R15, 1.4426950216293334961, R16 ;  /* 0x3fb8aa3b0f0f7823 */ /* 0x000fe20000010010 */
[----:B------:R-:W-:Y:S01]  /*3000*/  @P5 FFMA.FTZ R39, R2, R5, +INF ;  /* 0x7f80000002275423 */ /* 0x000fe20000010005 */
[----:B------:R-:W-:Y:S01]  /*3010*/  USHF.L.U32 UR8, UR4, 0x1, URZ ;  /* 0x0000000104087899 */ /* 0x000fe200080006ff */
[----:B------:R-:W3:Y:S01]  /*3020*/  LDS R53, [R6+UR6+0x500] ;  /* 0x0005000606357984 */ /* 0x000ee20008000800 */
[----:B------:R-:W-:-:S02]  /*3030*/  @P4 IMAD.MOV.U32 R8, RZ, RZ, 0x7f800000 ;  /* 0x7f800000ff084424 */ /* 0x000fc400078e00ff */
[----:B------:R-:W-:Y:S01]  /*3040*/  FADD R38, R14, R15 ;  /* 0x0000000f0e267221 */ /* 0x000fe20000000000 */
[----:B------:R-:W-:Y:S01]  /*3050*/  IMAD.SHL.U32 R5, R4, 0x2, RZ ;  /* 0x0000000204057824 */ /* 0x000fe200078e00ff */
[----:B------:R-:W5:Y:S01]  /*3060*/  LDS R55, [R6+UR6+0x600] ;  /* 0x0006000606377984 */ /* 0x000f620008000800 */
[----:B------:R-:W-:Y:S01]  /*3070*/  IMAD R28, R32, 0x8, R27 ;  /* 0x00000008201c7824 */ /* 0x000fe200078e021b */
[----:B------:R-:W-:Y:S01]  /*3080*/  UIMAD.WIDE UR4, UR4, 0x2, URZ ;  /* 0x00000002040478a5 */ /* 0x000fe2000f8e02ff */
[----:B------:R-:W-:Y:S01]  /*3090*/  @P4 FFMA.FTZ R38, R7, R8, +INF ;  /* 0x7f80000007264423 */ /* 0x000fe20000010008 */
[----:B------:R-:W5:Y:S01]  /*30a0*/  LDS R57, [R6+UR6+0x700] ;  /* 0x0007000606397984 */ /* 0x000f620008000800 */
[----:B------:R-:W-:Y:S01]  /*30b0*/  IMAD.HI R4, R4, 0x2, RZ ;  /* 0x0000000204047827 */ /* 0x000fe200078e02ff */
[----:B0-----:R-:W-:Y:S02]  /*30c0*/  IADD3 R34, P4, P5, R5, UR8, R10 ;  /* 0x0000000805227c10 */ /* 0x001fe4000fd9e00a */
[----:B------:R-:W-:Y:S01]  /*30d0*/  FSETP.NEU.AND P0, PT, R7, RZ, PT ;  /* 0x000000ff0700720b */ /* 0x000fe20003f0d000 */
[----:B------:R-:W-:Y:S01]  /*30e0*/  IMAD R29, R32, 0x8, R28 ;  /* 0x00000008201d7824 */ /* 0x000fe200078e021c */
[----:B------:R-:W-:-:S02]  /*30f0*/  IADD3.X R44, PT, PT, R4, UR5, R11, P4, P5 ;  /* 0x00000005042c7c10 */ /* 0x000fc4000a7ea40b */
[-C--:B------:R-:W-:Y:S01]  /*3100*/  LEA R4, P4, R19, R34.reuse, 0x1 ;  /* 0x0000002213047211 */ /* 0x080fe200078808ff */
[----:B------:R-:W-:Y:S01]  /*3110*/  IMAD R30, R32, 0x8, R29 ;  /* 0x00000008201e7824 */ /* 0x000fe200078e021d */
[-C--:B------:R-:W-:Y:S01]  /*3120*/  LEA R8, P6, R21, R34.reuse, 0x1 ;  /* 0x0000002215087211 */ /* 0x080fe200078c08ff */
[----:B------:R-:W0:Y:S01]  /*3130*/  LDCU UR4, c[0x0][0x3ec] ;  /* 0x00007d80ff0477ac */ /* 0x000e220008000800 */
[----:B------:R-:W-:Y:S02]  /*3140*/  LEA R10, P5, R22, R34, 0x1 ;  /* 0x00000022160a7211 */ /* 0x000fe400078a08ff */
[-C--:B------:R-:W-:Y:S02]  /*3150*/  LEA.HI.X.SX32 R5, R19, R44.reuse, 0x1, P4 ;  /* 0x0000002c13057211 */ /* 0x080fe400020f0eff */
[----:B------:R-:W-:Y:S02]  /*3160*/  LEA.HI.X.SX32 R9, R21, R44, 0x1, P6 ;  /* 0x0000002c15097211 */ /* 0x000fe400030f0eff */
[-C--:B------:R-:W-:Y:S01]  /*3170*/  LEA R12, P4, R23, R34.reuse, 0x1 ;  /* 0x00000022170c7211 */ /* 0x080fe200078808ff */
[----:B-1----:R1:W-:Y:S01]  /*3180*/  STG.E.U16 desc[UR10][R4.64], R43 ;  /* 0x0000002b04007986 */ /* 0x0023e2000c10150a */
[----:B------:R-:W-:-:S02]  /*3190*/  LEA R14, P6, R24, R34, 0x1 ;  /* 0x00000022180e7211 */ /* 0x000fc400078c08ff */
[----:B------:R-:W-:Y:S01]  /*31a0*/  LEA R31, R32, R30, 0x3 ;  /* 0x0000001e201f7211 */ /* 0x000fe200078e18ff */
[----:B--2---:R-:W-:Y:S01]  /*31b0*/  STG.E.U16 desc[UR10][R8.64], R45 ;  /* 0x0000002d08007986 */ /* 0x004fe2000c10150a */
[----:B------:R-:W-:Y:S02]  /*31c0*/  LEA.HI.X.SX32 R11, R22, R44, 0x1, P5 ;  /* 0x0000002c160b7211 */ /* 0x000fe400028f0eff */
[----:B------:R-:W-:Y:S02]  /*31d0*/  LEA R16, P5, R25, R34, 0x1 ;  /* 0x0000002219107211 */ /* 0x000fe400078a08ff */
[-C--:B------:R-:W-:Y:S01]  /*31e0*/  LEA.HI.X.SX32 R13, R23, R44.reuse, 0x1, P4 ;  /* 0x0000002c170d7211 */ /* 0x080fe200020f0eff */
[----:B----4-:R2:W-:Y:S01]  /*31f0*/  STG.E.U16 desc[UR10][R10.64], R47 ;  /* 0x0000002f0a007986 */ /* 0x0105e2000c10150a */
[----:B------:R-:W-:Y:S01]  /*3200*/  LEA.HI.X.SX32 R15, R24, R44, 0x1, P6 ;  /* 0x0000002c180f7211 */ /* 0x000fe200030f0eff */
[----:B-1----:R-:W1:Y:S01]  /*3210*/  LDC.64 R4, c[0x0][0x3a0] ;  /* 0x0000e800ff047b82 */ /* 0x002e620000000a00 */
[----:B------:R-:W-:Y:S01]  /*3220*/  LEA R33, R32, R31, 0x3 ;  /* 0x0000001f20217211 */ /* 0x000fe200078e18ff */
[----:B---3--:R3:W-:Y:S01]  /*3230*/  STG.E.U16 desc[UR10][R12.64], R49 ;  /* 0x000000310c007986 */ /* 0x0087e2000c10150a */
[-C--:B------:R-:W-:Y:S01]  /*3240*/  LEA R18, P4, R26, R34.reuse, 0x1 ;  /* 0x000000221a127211 */ /* 0x080fe200078808ff */
[----:B0-----:R-:W-:Y:S01]  /*3250*/  UIMAD UR4, UR7, UR4, URZ ;  /* 0x00000004070472a4 */ /* 0x001fe2000f8e02ff */
[----:B------:R-:W-:Y:S01]  /*3260*/  LEA R20, P6, R27, R34, 0x1 ;  /* 0x000000221b147211 */ /* 0x000fe200078c08ff */
[----:B------:R-:W-:Y:S01]  /*3270*/  IMAD R35, R32, 0x8, R33 ;  /* 0x0000000820237824 */ /* 0x000fe200078e0221 */
[----:B------:R-:W-:Y:S01]  /*3280*/  LEA.HI.X.SX32 R17, R25, R44, 0x1, P5 ;  /* 0x0000002c19117211 */ /* 0x000fe200028f0eff */
[----:B-----5:R0:W-:Y:S01]  /*3290*/  STG.E.U16 desc[UR10][R14.64], R51 ;  /* 0x000000330e007986 */ /* 0x0201e2000c10150a */
[----:B------:R-:W-:Y:S01]  /*32a0*/  LEA R22, P5, R28, R34, 0x1 ;  /* 0x000000221c167211 */ /* 0x000fe200078a08ff */
[----:B------:R-:W-:Y:S01]  /*32b0*/  IMAD R40, R32, 0x8, R35 ;  /* 0x0000000820287824 */ /* 0x000fe200078e0223 */
[-C--:B------:R-:W-:Y:S01]  /*32c0*/  LEA.HI.X.SX32 R19, R26, R44.reuse, 0x1, P4 ;  /* 0x0000002c1a137211 */ /* 0x080fe200020f0eff */
[----:B------:R4:W-:Y:S01]  /*32d0*/  STG.E.U16 desc[UR10][R16.64], R53 ;  /* 0x0000003510007986 */ /* 0x0009e2000c10150a */
[----:B------:R-:W-:Y:S01]  /*32e0*/  LEA.HI.X.SX32 R21, R27, R44, 0x1, P6 ;  /* 0x0000002c1b157211 */ /* 0x000fe200030f0eff */
[----:B------:R-:W-:Y:S01]  /*32f0*/  IMAD R41, R32, 0x8, R40 ;  /* 0x0000000820297824 */ /* 0x000fe200078e0228 */
[----:B------:R-:W-:Y:S01]  /*3300*/  SHF.L.U32 R7, R0, 0x4, RZ ;  /* 0x0000000400077819 */ /* 0x000fe200000006ff */
[----:B------:R-:W-:Y:S01]  /*3310*/  STG.E.U16 desc[UR10][R18.64], R55 ;  /* 0x0000003712007986 */ /* 0x000fe2000c10150a */
[-C--:B------:R-:W-:Y:S01]  /*3320*/  LEA R26, P6, R30, R34.reuse, 0x1 ;  /* 0x000000221e1a7211 */ /* 0x080fe200078c08ff */
[----:B------:R-:W-:Y:S01]  /*3330*/  USHF.L.U32 UR7, UR4, 0x2, URZ ;  /* 0x0000000204077899 */ /* 0x000fe200080006ff */
[----:B------:R-:W-:Y:S01]  /*3340*/  LEA R24, P4, R29, R34, 0x1 ;  /* 0x000000221d187211 */ /* 0x000fe200078808ff */
[----:B------:R-:W-:Y:S01]  /*3350*/  STG.E.U16 desc[UR10][R20.64], R57 ;  /* 0x0000003914007986 */ /* 0x000fe2000c10150a */
[----:B------:R-:W-:Y:S01]  /*3360*/  LEA.HI.X.SX32 R23, R28, R44, 0x1, P5 ;  /* 0x0000002c1c177211 */ /* 0x000fe200028f0eff */
[----:B------:R-:W-:Y:S01]  /*3370*/  UIMAD.WIDE UR4, UR4, 0x4, URZ ;  /* 0x00000004040478a5 */ /* 0x000fe2000f8e02ff */
[----:B------:R-:W-:-:S02]  /*3380*/  LOP3.LUT R7, R7, 0x70, RZ, 0xc0, !PT ;  /* 0x0000007007077812 */ /* 0x000fc400078ec0ff */
[----:B------:R-:W-:Y:S02]  /*3390*/  LEA R28, P5, R31, R34, 0x1 ;  /* 0x000000221f1c7211 */ /* 0x000fe400078a08ff */
[----:B------:R-:W-:Y:S02]  /*33a0*/  LEA.HI.X.SX32 R27, R30, R44, 0x1, P6 ;  /* 0x0000002c1e1b7211 */ /* 0x000fe400030f0eff */
[----:B------:R-:W-:Y:S02]  /*33b0*/  LEA R30, P6, R35, R34, 0x1 ;  /* 0x00000022231e7211 */ /* 0x000fe400078c08ff */
[----:B------:R-:W-:Y:S02]  /*33c0*/  LEA.HI.X.SX32 R25, R29, R44, 0x1, P4 ;  /* 0x0000002c1d197211 */ /* 0x000fe400020f0eff */
[----:B------:R-:W-:Y:S02]  /*33d0*/  IADD3 R42, PT, PT, R7, UR6, RZ ;  /* 0x00000006072a7c10 */ /* 0x000fe4000fffe0ff */
[----:B------:R-:W-:-:S02]  /*33e0*/  LEA R6, P4, R33, R34, 0x1 ;  /* 0x0000002221067211 */ /* 0x000fc400078808ff */
[-C--:B------:R-:W-:Y:S02]  /*33f0*/  LEA.HI.X.SX32 R29, R31, R44.reuse, 0x1, P5 ;  /* 0x0000002c1f1d7211 */ /* 0x080fe400028f0eff */
[----:B------:R-:W-:Y:S02]  /*3400*/  LEA.HI.X.SX32 R31, R35, R44, 0x1, P6 ;  /* 0x0000002c231f7211 */ /* 0x000fe400030f0eff */
[----:B------:R-:W-:Y:S02]  /*3410*/  FSETP.NEU.AND P6, PT, R2, RZ, PT ;  /* 0x000000ff0200720b */ /* 0x000fe40003fcd000 */
[----:B--2---:R-:W-:Y:S02]  /*3420*/  PRMT R11, R43, 0x7632, R11 ;  /* 0x000076322b0b7816 */ /* 0x004fe4000000000b */
[----:B------:R-:W-:Y:S02]  /*3430*/  PRMT R2, R45, 0x7632, R2 ;  /* 0x000076322d027816 */ /* 0x000fe40000000002 */
[----:B------:R-:W-:Y:S01]  /*3440*/  LEA R32, P5, R40, R34, 0x1 ;  /* 0x0000002228207211 */ /* 0x000fe200078a08ff */
[----:B------:R-:W-:Y:S01]  /*3450*/  STG.E.U16 desc[UR10][R22.64], R11 ;  /* 0x0000000b16007986 */ /* 0x000fe2000c10150a */
[----:B------:R-:W-:-:S02]  /*3460*/  LEA.HI.X.SX32 R7, R33, R44, 0x1, P4 ;  /* 0x0000002c21077211 */ /* 0x000fc400020f0eff */
[----:B------:R-:W-:Y:S01]  /*3470*/  LEA.HI R42, R3, R42, RZ, 0x1f ;  /* 0x0000002a032a7211 */ /* 0x000fe200078ff8ff */
[----:B------:R-:W-:Y:S01]  /*3480*/  STG.E.U16 desc[UR10][R24.64], R2 ;  /* 0x0000000218007986 */ /* 0x000fe2000c10150a */
[----:B---3--:R-:W-:Y:S02]  /*3490*/  PRMT R13, R47, 0x7632, R13 ;  /* 0x000076322f0d7816 */ /* 0x008fe4000000000d */
[----:B------:R-:W-:Y:S02]  /*34a0*/  LEA R34, P4, R41, R34, 0x1 ;  /* 0x0000002229227211 */ /* 0x000fe400078808ff */
[----:B------:R-:W-:Y:S01]  /*34b0*/  PRMT R3, R49, 0x7632, R3 ;  /* 0x0000763231037816 */ /* 0x000fe20000000003 */
[----:B------:R-:W-:Y:S01]  /*34c0*/  STG.E.U16 desc[UR10][R26.64], R13 ;  /* 0x0000000d1a007986 */ /* 0x000fe2000c10150a */
[----:B0-----:R-:W-:Y:S02]  /*34d0*/  PRMT R51, R51, 0x7632, R51 ;  /* 0x0000763233337816 */ /* 0x001fe40000000033 */
[----:B------:R-:W-:Y:S01]  /*34e0*/  PRMT R15, R53, 0x7632, R15 ;  /* 0x00007632350f7816 */ /* 0x000fe2000000000f */
[----:B------:R0:W-:Y:S01]  /*34f0*/  STG.E.U16 desc[UR10][R28.64], R3 ;  /* 0x000000031c007986 */ /* 0x0001e2000c10150a */
[----:B------:R-:W-:-:S02]  /*3500*/  LEA.HI.X.SX32 R33, R40, R44, 0x1, P5 ;  /* 0x0000002c28217211 */ /* 0x000fc400028f0eff */
[----:B----4-:R-:W-:Y:S01]  /*3510*/  PRMT R16, R55, 0x7632, R16 ;  /* 0x0000763237107816 */ /* 0x010fe20000000010 */
[----:B------:R2:W-:Y:S01]  /*3520*/  STG.E.U16 desc[UR10][R6.64], R51 ;  /* 0x0000003306007986 */ /* 0x0005e2000c10150a */
[----:B------:R-:W-:Y:S02]  /*3530*/  LEA.HI.X.SX32 R35, R41, R44, 0x1, P4 ;  /* 0x0000002c29237211 */ /* 0x000fe400020f0eff */
[----:B------:R-:W-:Y:S01]  /*3540*/  PRMT R17, R57, 0x7632, R17 ;  /* 0x0000763239117816 */ /* 0x000fe20000000011 */
[----:B------:R2:W-:Y:S01]  /*3550*/  STG.E.U16 desc[UR10][R30.64], R15 ;  /* 0x0000000f1e007986 */ /* 0x0005e2000c10150a */
[----:B------:R-:W-:Y:S02]  /*3560*/  FSEL R36, R36, -INF , P3 ;  /* 0xff80000024247808 */ /* 0x000fe40001800000 */
[----:B------:R-:W-:Y:S01]  /*3570*/  FSEL R37, R37, -INF , P1 ;  /* 0xff80000025257808 */ /* 0x000fe20000800000 */
[----:B------:R2:W-:Y:S01]  /*3580*/  STG.E.U16 desc[UR10][R32.64], R16 ;  /* 0x0000001020007986 */ /* 0x0005e2000c10150a */
[----:B------:R-:W-:Y:S01]  /*3590*/  FSEL R38, R38, -INF , P0 ;  /* 0xff80000026267808 */ /* 0x000fe20000000000 */
[----:B------:R-:W-:Y:S01]  /*35a0*/  FFMA R36, R36, 0.69314718246459960938, R59 ;  /* 0x3f31721824247823 */ /* 0x000fe2000000003b */
[----:B------:R-:W-:Y:S01]  /*35b0*/  FSEL R39, R39, -INF , P6 ;  /* 0xff80000027277808 */ /* 0x000fe20003000000 */
[----:B------:R2:W-:Y:S01]  /*35c0*/  STG.E.U16 desc[UR10][R34.64], R17 ;  /* 0x0000001122007986 */ /* 0x0005e2000c10150a */
[----:B------:R-:W-:Y:S01]  /*35d0*/  LOP3.LUT R0, R0, 0x1c, RZ, 0xc0, !PT ;  /* 0x0000001c00007812 */ /* 0x000fe200078ec0ff */
[----:B------:R-:W-:Y:S01]  /*35e0*/  FFMA R37, R37, 0.69314718246459960938, R58 ;  /* 0x3f31721825257823 */ /* 0x000fe2000000003a */
[----:B------:R-:W-:Y:S01]  /*35f0*/  FFMA R38, R38, 0.69314718246459960938, R61 ;  /* 0x3f31721826267823 */ /* 0x000fe2000000003d */
[----:B------:R-:W-:Y:S01]  /*3600*/  FFMA R39, R39, 0.69314718246459960938, R60 ;  /* 0x3f31721827277823 */ /* 0x000fe2000000003c */
[----:B------:R-:W-:Y:S01]  /*3610*/  LEA R0, R0, UR6, 0x2 ;  /* 0x0000000600007c11 */ /* 0x000fe2000f8e10ff */
[----:B------:R-:W-:Y:S01]  /*3620*/  BAR.SYNC.DEFER_BLOCKING 0x0 ;  /* 0x0000000000007b1d */ /* 0x000fe20000010000 */
[----:B0-----:R-:W-:-:S02]  /*3630*/  IMAD.SHL.U32 R3, R74, 0x4, RZ ;  /* 0x000000044a037824 */ /* 0x001fc400078e00ff */
[----:B------:R-:W-:-:S03]  /*3640*/  IMAD.HI R74, R74, 0x4, RZ ;  /* 0x000000044a4a7827 */ /* 0x000fc600078e02ff */
[----:B-1----:R-:W-:-:S04]  /*3650*/  IADD3 R2, P0, P1, R3, UR7, R4 ;  /* 0x0000000703027c10 */ /* 0x002fc8000f91e004 */
[----:B------:R-:W-:Y:S01]  /*3660*/  IADD3.X R3, PT, PT, R74, UR5, R5, P0, P1 ;  /* 0x000000054a037c10 */ /* 0x000fe200087e2405 */
[----:B------:R2:W-:Y:S01]  /*3670*/  STS.128 [R0], R36 ;  /* 0x0000002400007388 */ /* 0x0005e20000000c00 */
[----:B------:R-:W-:Y:S06]  /*3680*/  BAR.SYNC.DEFER_BLOCKING 0x0 ;  /* 0x0000000000007b1d */ /* 0x000fec0000010000 */
[----:B------:R-:W-:Y:S05]  /*3690*/  @P2 EXIT ;  /* 0x000000000000294d */ /* 0x000fea0003800000 */
[----:B------:R-:W0:Y:S04]  /*36a0*/  LDS R5, [R42] ;  /* 0x000000002a057984 */ /* 0x000e280000000800 */
[----:B0-----:R-:W-:Y:S01]  /*36b0*/  STG.E desc[UR10][R2.64], R5 ;  /* 0x0000000502007986 */ /* 0x001fe2000c10190a */
[----:B------:R-:W-:Y:S05]  /*36c0*/  EXIT ;  /* 0x000000000000794d */ /* 0x000fea0003800000 */
.L_x_2:
[----:B------:R-:W-:-:S00]  /*36d0*/  BRA `(.L_x_2) ;  /* 0xfffffffc00fc7947 */ /* 0x000fc0000383ffff */
[----:B------:R-:W-:-:S00]  /*36e0*/  NOP ;  /* 0x0000000000007918 */ /* 0x000fc00000000000 */
        /* <DEDUP_REMOVED lines=9> */
.L_x_3:


//--------------------- .nv.global.init           --------------------------
	.section	.nv.global.init,"aw",@progbits
.nv.global.init:
	.type		_$_str,@object
	.size		_$_str,(.L_0 - _$_str)
_$_str:
        /*0000*/ 	.byte	0x5f, 0x5f, 0x43, 0x55, 0x44, 0x41, 0x5f, 0x46, 0x54, 0x5a, 0x00
.L_0:


//--------------------- .nv.shared.attn_fwd       --------------------------
	.section	.nv.shared.attn_fwd,"aw",@nobits
	.sectionflags	@""
	.align	16
	.zero		1024


//--------------------- .nv.shared.reserved.0     --------------------------
	.section	.nv.shared.reserved.0,"aw",@nobits
	.weak		__nv_reservedSMEM_offset_0_alias
	.size		__nv_reservedSMEM_offset_0_alias, 0, 64
	.other		__nv_reservedSMEM_offset_0_alias,@"STO_CUDA_RESERVED_SHARED STV_DEFAULT"
__nv_reservedSMEM_offset_0_alias:
	.zero		0
	.zero		64


//--------------------- .nv.constant0.attn_fwd    --------------------------
	.section	.nv.constant0.attn_fwd,"a",@progbits
	.sectionflags	@""
	.align	4
.nv.constant0.attn_fwd:
	.zero		1032


//--------------------- SYMBOLS --------------------------

	.type		.nv.reservedSmem.offset0,@object
	.size		.nv.reservedSmem.offset0,0x4
	.type		.nv.reservedSmem.cap,@object
	.size		.nv.reservedSmem.cap,0x4
